//
// Generated by NVIDIA NVVM Compiler
//
// Compiler Build ID: CL-36424714
// Cuda compilation tools, release 13.0, V13.0.88
// Based on NVVM 20.0.0
//

.version 9.0
.target sm_100
.address_size 64

	// .globl	_Z17NeiboredReductionPfiS_ii
.global .align 4 .b8 precalc_xorwow_matrix[102400];
.global .align 4 .b8 precalc_xorwow_offset_matrix[102400];
.global .align 4 .b8 mrg32k3aM1[2304];
.global .align 4 .b8 mrg32k3aM2[2304];
.global .align 4 .b8 mrg32k3aM1SubSeq[2016];
.global .align 4 .b8 mrg32k3aM2SubSeq[2016];
.global .align 4 .b8 mrg32k3aM1Seq[2304];
.global .align 4 .b8 mrg32k3aM2Seq[2304];
.const .align 8 .b8 __cr_lgamma_table[72];
.extern .shared .align 16 .b8 s[];

.visible .entry _Z17NeiboredReductionPfiS_ii(
	.param .u64 .ptr .align 1 _Z17NeiboredReductionPfiS_ii_param_0,
	.param .u32 _Z17NeiboredReductionPfiS_ii_param_1,
	.param .u64 .ptr .align 1 _Z17NeiboredReductionPfiS_ii_param_2,
	.param .u32 _Z17NeiboredReductionPfiS_ii_param_3,
	.param .u32 _Z17NeiboredReductionPfiS_ii_param_4
)
{
	.reg .pred 	%p<5>;
	.reg .b32 	%r<17>;
	.reg .b32 	%f<5>;
	.reg .b64 	%rd<13>;

	ld.param.u64 	%rd4, [_Z17NeiboredReductionPfiS_ii_param_0];
	ld.param.u32 	%r16, [_Z17NeiboredReductionPfiS_ii_param_1];
	ld.param.u64 	%rd3, [_Z17NeiboredReductionPfiS_ii_param_2];
	ld.param.u32 	%r7, [_Z17NeiboredReductionPfiS_ii_param_3];
	ld.param.u32 	%r8, [_Z17NeiboredReductionPfiS_ii_param_4];
	cvta.to.global.u64 	%rd1, %rd4;
	setp.lt.s32 	%p1, %r16, 2;
	@%p1 bra 	$L__BB0_5;
	mov.u32 	%r10, %tid.x;
	add.s32 	%r1, %r7, %r10;
	mul.wide.u32 	%rd5, %r1, 4;
	add.s64 	%rd2, %rd1, %rd5;
	mov.b32 	%r15, 1;
$L__BB0_2:
	shl.b32 	%r4, %r15, 1;
	add.s32 	%r11, %r4, -1;
	and.b32  	%r12, %r11, %r1;
	setp.ne.s32 	%p2, %r12, 0;
	@%p2 bra 	$L__BB0_4;
	add.s32 	%r13, %r15, %r1;
	mul.wide.u32 	%rd6, %r13, 4;
	add.s64 	%rd7, %rd1, %rd6;
	ld.global.f32 	%f1, [%rd7];
	ld.global.f32 	%f2, [%rd2];
	add.f32 	%f3, %f1, %f2;
	st.global.f32 	[%rd2], %f3;
$L__BB0_4:
	shr.u32 	%r5, %r16, 1;
	bar.sync 	0;
	setp.gt.u32 	%p3, %r16, 3;
	mov.u32 	%r15, %r4;
	mov.u32 	%r16, %r5;
	@%p3 bra 	$L__BB0_2;
$L__BB0_5:
	mov.u32 	%r14, %tid.x;
	setp.ne.s32 	%p4, %r14, 0;
	@%p4 bra 	$L__BB0_7;
	mul.wide.s32 	%rd8, %r7, 4;
	add.s64 	%rd9, %rd1, %rd8;
	ld.global.f32 	%f4, [%rd9];
	cvta.to.global.u64 	%rd10, %rd3;
	mul.wide.s32 	%rd11, %r8, 4;
	add.s64 	%rd12, %rd10, %rd11;
	st.global.f32 	[%rd12], %f4;
$L__BB0_7:
	ret;

}
	// .globl	_Z20InterleavedReductionPfiS_ii
.visible .entry _Z20InterleavedReductionPfiS_ii(
	.param .u64 .ptr .align 1 _Z20InterleavedReductionPfiS_ii_param_0,
	.param .u32 _Z20InterleavedReductionPfiS_ii_param_1,
	.param .u64 .ptr .align 1 _Z20InterleavedReductionPfiS_ii_param_2,
	.param .u32 _Z20InterleavedReductionPfiS_ii_param_3,
	.param .u32 _Z20InterleavedReductionPfiS_ii_param_4
)
{
	.reg .pred 	%p<5>;
	.reg .b32 	%r<14>;
	.reg .b32 	%f<6>;
	.reg .b64 	%rd<9>;

	ld.param.u64 	%rd2, [_Z20InterleavedReductionPfiS_ii_param_0];
	ld.param.u32 	%r13, [_Z20InterleavedReductionPfiS_ii_param_1];
	ld.param.u64 	%rd1, [_Z20InterleavedReductionPfiS_ii_param_2];
	ld.param.u32 	%r7, [_Z20InterleavedReductionPfiS_ii_param_3];
	ld.param.u32 	%r6, [_Z20InterleavedReductionPfiS_ii_param_4];
	cvta.to.global.u64 	%rd3, %rd2;
	mov.u32 	%r1, %tid.x;
	add.s32 	%r8, %r7, %r1;
	mul.wide.u32 	%rd4, %r8, 4;
	add.s64 	%rd5, %rd3, %rd4;
	ld.global.f32 	%f1, [%rd5];
	shl.b32 	%r9, %r1, 2;
	mov.u32 	%r10, s;
	add.s32 	%r2, %r10, %r9;
	st.shared.f32 	[%r2], %f1;
	bar.sync 	0;
	setp.lt.s32 	%p1, %r13, 1;
	@%p1 bra 	$L__BB1_4;
$L__BB1_1:
	setp.ge.u32 	%p2, %r1, %r13;
	@%p2 bra 	$L__BB1_3;
	shl.b32 	%r11, %r13, 2;
	add.s32 	%r12, %r2, %r11;
	ld.shared.f32 	%f2, [%r12];
	ld.shared.f32 	%f3, [%r2];
	add.f32 	%f4, %f2, %f3;
	st.shared.f32 	[%r2], %f4;
$L__BB1_3:
	bar.sync 	0;
	shr.u32 	%r4, %r13, 1;
	setp.gt.u32 	%p3, %r13, 1;
	mov.u32 	%r13, %r4;
	@%p3 bra 	$L__BB1_1;
$L__BB1_4:
	setp.ne.s32 	%p4, %r1, 0;
	@%p4 bra 	$L__BB1_6;
	ld.shared.f32 	%f5, [s];
	cvta.to.global.u64 	%rd6, %rd1;
	mul.wide.s32 	%rd7, %r6, 4;
	add.s64 	%rd8, %rd6, %rd7;
	st.global.f32 	[%rd8], %f5;
$L__BB1_6:
	ret;

}
	// .globl	_Z4AlgoPfS_i
.visible .entry _Z4AlgoPfS_i(
	.param .u64 .ptr .align 1 _Z4AlgoPfS_i_param_0,
	.param .u64 .ptr .align 1 _Z4AlgoPfS_i_param_1,
	.param .u32 _Z4AlgoPfS_i_param_2
)
{
	.reg .pred 	%p<8>;
	.reg .b32 	%r<22>;
	.reg .b32 	%f<12>;
	.reg .b64 	%rd<9>;

	ld.param.u64 	%rd2, [_Z4AlgoPfS_i_param_0];
	ld.param.u64 	%rd3, [_Z4AlgoPfS_i_param_1];
	ld.param.u32 	%r12, [_Z4AlgoPfS_i_param_2];
	mov.u32 	%r1, %ctaid.x;
	mov.u32 	%r2, %tid.x;
	shl.b32 	%r13, %r2, 2;
	mov.u32 	%r14, s;
	add.s32 	%r3, %r14, %r13;
	mov.b32 	%r15, 0;
	st.shared.u32 	[%r3], %r15;
	setp.lt.s32 	%p1, %r12, 1;
	@%p1 bra 	$L__BB2_5;
	mov.u32 	%r4, %ntid.x;
	mul.lo.s32 	%r5, %r12, %r1;
	cvta.to.global.u64 	%rd1, %rd2;
	mov.b32 	%r20, 0;
	mov.f32 	%f11, 0f00000000;
$L__BB2_2:
	add.s32 	%r7, %r20, %r2;
	setp.ge.u32 	%p2, %r7, %r12;
	@%p2 bra 	$L__BB2_4;
	add.s32 	%r17, %r7, %r5;
	mul.wide.s32 	%rd4, %r17, 4;
	add.s64 	%rd5, %rd1, %rd4;
	ld.global.f32 	%f5, [%rd5];
	add.f32 	%f11, %f5, %f11;
	st.shared.f32 	[%r3], %f11;
$L__BB2_4:
	add.s32 	%r20, %r20, %r4;
	setp.lt.s32 	%p3, %r20, %r12;
	@%p3 bra 	$L__BB2_2;
$L__BB2_5:
	bar.sync 	0;
	mov.u32 	%r21, %ntid.x;
	setp.lt.u32 	%p4, %r21, 2;
	@%p4 bra 	$L__BB2_9;
$L__BB2_6:
	shr.u32 	%r11, %r21, 1;
	setp.ge.u32 	%p5, %r2, %r11;
	@%p5 bra 	$L__BB2_8;
	shl.b32 	%r18, %r11, 2;
	add.s32 	%r19, %r3, %r18;
	ld.shared.f32 	%f6, [%r19];
	ld.shared.f32 	%f7, [%r3];
	add.f32 	%f8, %f6, %f7;
	st.shared.f32 	[%r3], %f8;
$L__BB2_8:
	bar.sync 	0;
	setp.gt.u32 	%p6, %r21, 3;
	mov.u32 	%r21, %r11;
	@%p6 bra 	$L__BB2_6;
$L__BB2_9:
	setp.ne.s32 	%p7, %r2, 0;
	@%p7 bra 	$L__BB2_11;
	ld.shared.f32 	%f9, [s];
	cvta.to.global.u64 	%rd6, %rd3;
	mul.wide.u32 	%rd7, %r1, 4;
	add.s64 	%rd8, %rd6, %rd7;
	st.global.f32 	[%rd8], %f9;
$L__BB2_11:
	ret;

}
	// .globl	_Z13generateSeriePfiiff
.visible .entry _Z13generateSeriePfiiff(
	.param .u64 .ptr .align 1 _Z13generateSeriePfiiff_param_0,
	.param .u32 _Z13generateSeriePfiiff_param_1,
	.param .u32 _Z13generateSeriePfiiff_param_2,
	.param .f32 _Z13generateSeriePfiiff_param_3,
	.param .f32 _Z13generateSeriePfiiff_param_4
)
{
	.reg .pred 	%p<6>;
	.reg .b32 	%r<128>;
	.reg .b32 	%f<39>;
	.reg .b64 	%rd<15>;

	ld.param.u64 	%rd5, [_Z13generateSeriePfiiff_param_0];
	ld.param.u32 	%r50, [_Z13generateSeriePfiiff_param_1];
	ld.param.f32 	%f8, [_Z13generateSeriePfiiff_param_3];
	ld.param.f32 	%f7, [_Z13generateSeriePfiiff_param_4];
	cvta.to.global.u64 	%rd1, %rd5;
	mov.u32 	%r51, %ctaid.x;
	mov.u32 	%r52, %ntid.x;
	mov.u32 	%r53, %tid.x;
	mad.lo.s32 	%r54, %r51, %r52, %r53;
	mul.lo.s32 	%r1, %r50, %r54;
	add.s32 	%r2, %r1, %r50;
	mul.wide.s32 	%rd6, %r1, 4;
	add.s64 	%rd2, %rd1, %rd6;
	st.global.f32 	[%rd2], %f8;
	// begin inline asm
	mov.u64 	%rd4, %clock64;
	// end inline asm
	cvt.s64.s32 	%rd7, %r54;
	add.s64 	%rd8, %rd4, %rd7;
	cvt.u32.u64 	%r55, %rd8;
	xor.b32  	%r56, %r55, -1429050551;
	mul.lo.s32 	%r3, %r56, 1099087573;
	{ .reg .b32 tmp; mov.b64 {tmp, %r57}, %rd8; }
	xor.b32  	%r4, %r57, -136515619;
	setp.lt.s32 	%p1, %r50, 2;
	@%p1 bra 	$L__BB3_7;
	mul.lo.s32 	%r58, %r4, -1703105765;
	add.s32 	%r113, %r1, 1;
	add.s32 	%r120, %r3, 5783321;
	xor.b32  	%r119, %r58, 88675123;
	add.s32 	%r118, %r58, 521288629;
	xor.b32  	%r117, %r3, 362436069;
	add.s32 	%r127, %r3, 123456789;
	add.s32 	%r59, %r1, 2;
	max.s32 	%r60, %r2, %r59;
	not.b32 	%r61, %r1;
	add.s32 	%r62, %r60, %r61;
	add.s32 	%r11, %r60, -2;
	and.b32  	%r12, %r62, 3;
	setp.eq.s32 	%p2, %r12, 0;
	add.s32 	%r63, %r3, %r58;
	add.s32 	%r115, %r63, 6615241;
	mov.u32 	%r114, %r1;
	@%p2 bra 	$L__BB3_4;
	ld.global.f32 	%f37, [%rd2];
	neg.s32 	%r106, %r12;
	mul.lo.s32 	%r64, %r4, 1703105765;
	sub.s32 	%r65, %r3, %r64;
	add.s32 	%r105, %r65, 6977678;
	mov.u32 	%r112, %r127;
$L__BB3_3:
	.pragma "nounroll";
	mov.u32 	%r127, %r117;
	mov.u32 	%r117, %r118;
	mov.u32 	%r118, %r119;
	mov.u32 	%r119, %r120;
	mov.u32 	%r114, %r113;
	mov.u32 	%r115, %r105;
	mul.wide.s32 	%rd9, %r114, 4;
	add.s64 	%rd10, %rd1, %rd9;
	shr.u32 	%r66, %r112, 2;
	xor.b32  	%r67, %r66, %r112;
	shl.b32 	%r68, %r119, 4;
	shl.b32 	%r69, %r67, 1;
	xor.b32  	%r70, %r68, %r69;
	xor.b32  	%r71, %r70, %r119;
	xor.b32  	%r120, %r71, %r67;
	add.s32 	%r72, %r115, %r120;
	cvt.rn.f32.u32 	%f9, %r72;
	fma.rn.f32 	%f10, %f9, 0f2F800000, 0f2F000000;
	add.f32 	%f11, %f10, %f10;
	mul.f32 	%f12, %f7, %f11;
	sub.f32 	%f13, %f12, %f7;
	fma.rn.f32 	%f37, %f13, %f37, %f37;
	st.global.f32 	[%rd10], %f37;
	add.s32 	%r113, %r114, 1;
	add.s32 	%r106, %r106, 1;
	setp.ne.s32 	%p3, %r106, 0;
	add.s32 	%r105, %r115, 362437;
	mov.u32 	%r112, %r127;
	@%p3 bra 	$L__BB3_3;
$L__BB3_4:
	sub.s32 	%r73, %r11, %r1;
	setp.lt.u32 	%p4, %r73, 3;
	@%p4 bra 	$L__BB3_7;
	mul.wide.s32 	%rd11, %r114, 4;
	add.s64 	%rd12, %rd1, %rd11;
	ld.global.f32 	%f38, [%rd12];
	add.s32 	%r121, %r115, 1449748;
	add.s64 	%rd3, %rd1, 8;
$L__BB3_6:
	mov.u32 	%r43, %r120;
	mul.wide.s32 	%rd13, %r113, 4;
	add.s64 	%rd14, %rd3, %rd13;
	shr.u32 	%r74, %r127, 2;
	xor.b32  	%r75, %r74, %r127;
	shl.b32 	%r76, %r43, 4;
	shl.b32 	%r77, %r75, 1;
	xor.b32  	%r78, %r76, %r77;
	xor.b32  	%r79, %r78, %r43;
	xor.b32  	%r44, %r79, %r75;
	add.s32 	%r80, %r121, %r44;
	add.s32 	%r81, %r80, -1087311;
	cvt.rn.f32.u32 	%f14, %r81;
	fma.rn.f32 	%f15, %f14, 0f2F800000, 0f2F000000;
	add.f32 	%f16, %f15, %f15;
	mul.f32 	%f17, %f7, %f16;
	sub.f32 	%f18, %f17, %f7;
	fma.rn.f32 	%f19, %f18, %f38, %f38;
	st.global.f32 	[%rd14+-8], %f19;
	shr.u32 	%r82, %r117, 2;
	xor.b32  	%r83, %r82, %r117;
	shl.b32 	%r84, %r44, 4;
	shl.b32 	%r85, %r83, 1;
	xor.b32  	%r86, %r84, %r85;
	xor.b32  	%r87, %r86, %r44;
	xor.b32  	%r45, %r87, %r83;
	add.s32 	%r88, %r121, %r45;
	add.s32 	%r89, %r88, -724874;
	cvt.rn.f32.u32 	%f20, %r89;
	fma.rn.f32 	%f21, %f20, 0f2F800000, 0f2F000000;
	add.f32 	%f22, %f21, %f21;
	mul.f32 	%f23, %f7, %f22;
	sub.f32 	%f24, %f23, %f7;
	fma.rn.f32 	%f25, %f24, %f19, %f19;
	st.global.f32 	[%rd14+-4], %f25;
	shr.u32 	%r90, %r118, 2;
	xor.b32  	%r91, %r90, %r118;
	shl.b32 	%r92, %r45, 4;
	shl.b32 	%r93, %r91, 1;
	xor.b32  	%r94, %r92, %r93;
	xor.b32  	%r95, %r94, %r45;
	xor.b32  	%r46, %r95, %r91;
	add.s32 	%r96, %r121, %r46;
	add.s32 	%r97, %r96, -362437;
	cvt.rn.f32.u32 	%f26, %r97;
	fma.rn.f32 	%f27, %f26, 0f2F800000, 0f2F000000;
	add.f32 	%f28, %f27, %f27;
	mul.f32 	%f29, %f7, %f28;
	sub.f32 	%f30, %f29, %f7;
	fma.rn.f32 	%f31, %f30, %f25, %f25;
	st.global.f32 	[%rd14], %f31;
	shr.u32 	%r98, %r119, 2;
	xor.b32  	%r99, %r98, %r119;
	shl.b32 	%r100, %r46, 4;
	shl.b32 	%r101, %r99, 1;
	xor.b32  	%r102, %r100, %r101;
	xor.b32  	%r103, %r102, %r46;
	xor.b32  	%r120, %r103, %r99;
	add.s32 	%r104, %r121, %r120;
	cvt.rn.f32.u32 	%f32, %r104;
	fma.rn.f32 	%f33, %f32, 0f2F800000, 0f2F000000;
	add.f32 	%f34, %f33, %f33;
	mul.f32 	%f35, %f7, %f34;
	sub.f32 	%f36, %f35, %f7;
	fma.rn.f32 	%f38, %f36, %f31, %f31;
	st.global.f32 	[%rd14+4], %f38;
	add.s32 	%r113, %r113, 4;
	add.s32 	%r121, %r121, 1449748;
	setp.lt.s32 	%p5, %r113, %r2;
	mov.u32 	%r117, %r44;
	mov.u32 	%r118, %r45;
	mov.u32 	%r119, %r46;
	mov.u32 	%r127, %r43;
	@%p5 bra 	$L__BB3_6;
$L__BB3_7:
	ret;

}


// ===== COMPILED SASS (sm_100) =====

	.target	sm_100

	.elftype	@"ET_EXEC"


//--------------------- .note.nv.tkinfo           --------------------------
	.section	.note.nv.tkinfo,"",@"SHT_NOTE"
	.sectionflags	@"SHF_NOTE_NV_TKINFO"
	.tkinfo
        /*0018*/ 	.word	0x00000002
        /*0030*/ 	.string	""
        /*0030*/ 	.string	"ptxas"
        /*0030*/ 	.string	"Cuda compilation tools, release 13.0, V13.0.88"
        /*0030*/ 	.string	"Build cuda_13.0.r13.0/compiler.36424714_0"
        /*0030*/ 	.string	"-arch sm_100 -m 64 "



//--------------------- .note.nv.cuinfo           --------------------------
	.section	.note.nv.cuinfo,"",@"SHT_NOTE"
	.sectionflags	@"SHF_NOTE_NV_CUINFO"
        /*0018*/ 	.short	0x0002
        /*001a*/ 	.short	0x0064
        /*001c*/ 	.short	0x0082
	.zero		2


//--------------------- .nv.info                  --------------------------
	.section	.nv.info,"",@"SHT_CUDA_INFO"
	.align	4


	//----- nvinfo : EIATTR_REGCOUNT
	.align		4
        /*0000*/ 	.byte	0x04, 0x2f
        /*0002*/ 	.short	(.L_10 - .L_9)
	.align		4
.L_9:
        /*0004*/ 	.word	index@(_Z17NeiboredReductionPfiS_ii)
        /*0008*/ 	.word	0x0000000c


	//----- nvinfo : EIATTR_FRAME_SIZE
	.align		4
.L_10:
        /*000c*/ 	.byte	0x04, 0x11
        /*000e*/ 	.short	(.L_12 - .L_11)
	.align		4
.L_11:
        /*0010*/ 	.word	index@(_Z17NeiboredReductionPfiS_ii)
        /*0014*/ 	.word	0x00000000


	//----- nvinfo : EIATTR_REGCOUNT
	.align		4
.L_12:
        /*0018*/ 	.byte	0x04, 0x2f
        /*001a*/ 	.short	(.L_14 - .L_13)
	.align		4
.L_13:
        /*001c*/ 	.word	index@(_Z20InterleavedReductionPfiS_ii)
        /*0020*/ 	.word	0x0000000a


	//----- nvinfo : EIATTR_FRAME_SIZE
	.align		4
.L_14:
        /*0024*/ 	.byte	0x04, 0x11
        /*0026*/ 	.short	(.L_16 - .L_15)
	.align		4
.L_15:
        /*0028*/ 	.word	index@(_Z20InterleavedReductionPfiS_ii)
        /*002c*/ 	.word	0x00000000


	//----- nvinfo : EIATTR_REGCOUNT
	.align		4
.L_16:
        /*0030*/ 	.byte	0x04, 0x2f
        /*0032*/ 	.short	(.L_18 - .L_17)
	.align		4
.L_17:
        /*0034*/ 	.word	index@(_Z4AlgoPfS_i)
        /*0038*/ 	.word	0x0000000c


	//----- nvinfo : EIATTR_FRAME_SIZE
	.align		4
.L_18:
        /*003c*/ 	.byte	0x04, 0x11
        /*003e*/ 	.short	(.L_20 - .L_19)
	.align		4
.L_19:
        /*0040*/ 	.word	index@(_Z4AlgoPfS_i)
        /*0044*/ 	.word	0x00000000


	//----- nvinfo : EIATTR_REGCOUNT
	.align		4
.L_20:
        /*0048*/ 	.byte	0x04, 0x2f
        /*004a*/ 	.short	(.L_22 - .L_21)
	.align		4
.L_21:
        /*004c*/ 	.word	index@(_Z13generateSeriePfiiff)
        /*0050*/ 	.word	0x00000017


	//----- nvinfo : EIATTR_FRAME_SIZE
	.align		4
.L_22:
        /*0054*/ 	.byte	0x04, 0x11
        /*0056*/ 	.short	(.L_24 - .L_23)
	.align		4
.L_23:
        /*0058*/ 	.word	index@(_Z13generateSeriePfiiff)
        /*005c*/ 	.word	0x00000000


	//----- nvinfo : EIATTR_MIN_STACK_SIZE
	.align		4
.L_24:
        /*0060*/ 	.byte	0x04, 0x12
        /*0062*/ 	.short	(.L_26 - .L_25)
	.align		4
.L_25:
        /*0064*/ 	.word	index@(_Z13generateSeriePfiiff)
        /*0068*/ 	.word	0x00000000


	//----- nvinfo : EIATTR_MIN_STACK_SIZE
	.align		4
.L_26:
        /*006c*/ 	.byte	0x04, 0x12
        /*006e*/ 	.short	(.L_28 - .L_27)
	.align		4
.L_27:
        /*0070*/ 	.word	index@(_Z4AlgoPfS_i)
        /*0074*/ 	.word	0x00000000


	//----- nvinfo : EIATTR_MIN_STACK_SIZE
	.align		4
.L_28:
        /*0078*/ 	.byte	0x04, 0x12
        /*007a*/ 	.short	(.L_30 - .L_29)
	.align		4
.L_29:
        /*007c*/ 	.word	index@(_Z20InterleavedReductionPfiS_ii)
        /*0080*/ 	.word	0x00000000


	//----- nvinfo : EIATTR_MIN_STACK_SIZE
	.align		4
.L_30:
        /*0084*/ 	.byte	0x04, 0x12
        /*0086*/ 	.short	(.L_32 - .L_31)
	.align		4
.L_31:
        /*0088*/ 	.word	index@(_Z17NeiboredReductionPfiS_ii)
        /*008c*/ 	.word	0x00000000
.L_32:


//--------------------- .nv.compat                --------------------------
	.section	.nv.compat,"",@"SHT_CUDA_COMPAT_INFO"
	.align	4
        /*0000*/ 	.byte	0x02, 0x09, 0x00, 0x00, 0x02, 0x02, 0x01, 0x00, 0x02, 0x05, 0x05, 0x00, 0x03, 0x07, 0x01, 0x01
        /*0010*/ 	.byte	0x02, 0x03, 0x00, 0x00, 0x02, 0x06, 0x01, 0x00, 0x04, 0x0b, 0x08, 0x00, 0x09, 0x00, 0x00, 0x00
        /*0020*/ 	.byte	0x00, 0x00, 0x00, 0x00


//--------------------- .nv.info._Z13generateSeriePfiiff --------------------------
	.section	.nv.info._Z13generateSeriePfiiff,"",@"SHT_CUDA_INFO"
	.sectionflags	@""
	.align	4


	//----- nvinfo : EIATTR_CUDA_API_VERSION
	.align		4
        /*0000*/ 	.byte	0x04, 0x37
        /*0002*/ 	.short	(.L_34 - .L_33)
.L_33:
        /*0004*/ 	.word	0x00000082


	//----- nvinfo : EIATTR_KPARAM_INFO
	.align		4
.L_34:
        /*0008*/ 	.byte	0x04, 0x17
        /*000a*/ 	.short	(.L_36 - .L_35)
.L_35:
        /*000c*/ 	.word	0x00000000
        /*0010*/ 	.short	0x0004
        /*0012*/ 	.short	0x0014
        /*0014*/ 	.byte	0x00, 0xf0, 0x11, 0x00


	//----- nvinfo : EIATTR_KPARAM_INFO
	.align		4
.L_36:
        /*0018*/ 	.byte	0x04, 0x17
        /*001a*/ 	.short	(.L_38 - .L_37)
.L_37:
        /*001c*/ 	.word	0x00000000
        /*0020*/ 	.short	0x0003
        /*0022*/ 	.short	0x0010
        /*0024*/ 	.byte	0x00, 0xf0, 0x11, 0x00


	//----- nvinfo : EIATTR_KPARAM_INFO
	.align		4
.L_38:
        /*0028*/ 	.byte	0x04, 0x17
        /*002a*/ 	.short	(.L_40 - .L_39)
.L_39:
        /*002c*/ 	.word	0x00000000
        /*0030*/ 	.short	0x0002
        /*0032*/ 	.short	0x000c
        /*0034*/ 	.byte	0x00, 0xf0, 0x11, 0x00


	//----- nvinfo : EIATTR_KPARAM_INFO
	.align		4
.L_40:
        /*0038*/ 	.byte	0x04, 0x17
        /*003a*/ 	.short	(.L_42 - .L_41)
.L_41:
        /*003c*/ 	.word	0x00000000
        /*0040*/ 	.short	0x0001
        /*0042*/ 	.short	0x0008
        /*0044*/ 	.byte	0x00, 0xf0, 0x11, 0x00


	//----- nvinfo : EIATTR_KPARAM_INFO
	.align		4
.L_42:
        /*0048*/ 	.byte	0x04, 0x17
        /*004a*/ 	.short	(.L_44 - .L_43)
.L_43:
        /*004c*/ 	.word	0x00000000
        /*0050*/ 	.short	0x0000
        /*0052*/ 	.short	0x0000
        /*0054*/ 	.byte	0x00, 0xf5, 0x21, 0x00


	//----- nvinfo : EIATTR_SPARSE_MMA_MASK
	.align		4
.L_44:
        /*0058*/ 	.byte	0x03, 0x50
        /*005a*/ 	.short	0x0000


	//----- nvinfo : EIATTR_MAXREG_COUNT
	.align		4
        /*005c*/ 	.byte	0x03, 0x1b
        /*005e*/ 	.short	0x00ff


	//----- nvinfo : EIATTR_MERCURY_ISA_VERSION
	.align		4
        /*0060*/ 	.byte	0x03, 0x5f
        /*0062*/ 	.short	0x0101


	//----- nvinfo : EIATTR_VRC_CTA_INIT_COUNT
	.align		4
        /*0064*/ 	.byte	0x02, 0x4a
	.zero		1
	.zero		1


	//----- nvinfo : EIATTR_EXIT_INSTR_OFFSETS
	.align		4
        /*0068*/ 	.byte	0x04, 0x1c
        /*006a*/ 	.short	(.L_46 - .L_45)


	//   ....[0]....
.L_45:
        /*006c*/ 	.word	0x00000100


	//   ....[1]....
        /*0070*/ 	.word	0x000004c0


	//   ....[2]....
        /*0074*/ 	.word	0x00000910


	//----- nvinfo : EIATTR_CRS_STACK_SIZE
	.align		4
.L_46:
        /*0078*/ 	.byte	0x04, 0x1e
        /*007a*/ 	.short	(.L_48 - .L_47)
.L_47:
        /*007c*/ 	.word	0x00000000


	//----- nvinfo : EIATTR_CBANK_PARAM_SIZE
	.align		4
.L_48:
        /*0080*/ 	.byte	0x03, 0x19
        /*0082*/ 	.short	0x0018


	//----- nvinfo : EIATTR_PARAM_CBANK
	.align		4
        /*0084*/ 	.byte	0x04, 0x0a
        /*0086*/ 	.short	(.L_50 - .L_49)
	.align		4
.L_49:
        /*0088*/ 	.word	index@(.nv.constant0._Z13generateSeriePfiiff)
        /*008c*/ 	.short	0x0380
        /*008e*/ 	.short	0x0018


	//----- nvinfo : EIATTR_SW_WAR
	.align		4
.L_50:
        /*0090*/ 	.byte	0x04, 0x36
        /*0092*/ 	.short	(.L_52 - .L_51)
.L_51:
        /*0094*/ 	.word	0x00000008
.L_52:


//--------------------- .nv.info._Z4AlgoPfS_i     --------------------------
	.section	.nv.info._Z4AlgoPfS_i,"",@"SHT_CUDA_INFO"
	.sectionflags	@""
	.align	4


	//----- nvinfo : EIATTR_CUDA_API_VERSION
	.align		4
        /*0000*/ 	.byte	0x04, 0x37
        /*0002*/ 	.short	(.L_54 - .L_53)
.L_53:
        /*0004*/ 	.word	0x00000082


	//----- nvinfo : EIATTR_KPARAM_INFO
	.align		4
.L_54:
        /*0008*/ 	.byte	0x04, 0x17
        /*000a*/ 	.short	(.L_56 - .L_55)
.L_55:
        /*000c*/ 	.word	0x00000000
        /*0010*/ 	.short	0x0002
        /*0012*/ 	.short	0x0010
        /*0014*/ 	.byte	0x00, 0xf0, 0x11, 0x00


	//----- nvinfo : EIATTR_KPARAM_INFO
	.align		4
.L_56:
        /*0018*/ 	.byte	0x04, 0x17
        /*001a*/ 	.short	(.L_58 - .L_57)
.L_57:
        /*001c*/ 	.word	0x00000000
        /*0020*/ 	.short	0x0001
        /*0022*/ 	.short	0x0008
        /*0024*/ 	.byte	0x00, 0xf5, 0x21, 0x00


	//----- nvinfo : EIATTR_KPARAM_INFO
	.align		4
.L_58:
        /*0028*/ 	.byte	0x04, 0x17
        /*002a*/ 	.short	(.L_60 - .L_59)
.L_59:
        /*002c*/ 	.word	0x00000000
        /*0030*/ 	.short	0x0000
        /*0032*/ 	.short	0x0000
        /*0034*/ 	.byte	0x00, 0xf5, 0x21, 0x00


	//----- nvinfo : EIATTR_SPARSE_MMA_MASK
	.align		4
.L_60:
        /*0038*/ 	.byte	0x03, 0x50
        /*003a*/ 	.short	0x0000


	//----- nvinfo : EIATTR_MAXREG_COUNT
	.align		4
        /*003c*/ 	.byte	0x03, 0x1b
        /*003e*/ 	.short	0x00ff


	//----- nvinfo : EIATTR_NUM_BARRIERS
	.align		4
        /*0040*/ 	.byte	0x02, 0x4c
        /*0042*/ 	.byte	0x01
	.zero		1


	//----- nvinfo : EIATTR_MERCURY_ISA_VERSION
	.align		4
        /*0044*/ 	.byte	0x03, 0x5f
        /*0046*/ 	.short	0x0101


	//----- nvinfo : EIATTR_VRC_CTA_INIT_COUNT
	.align		4
        /*0048*/ 	.byte	0x02, 0x4a
	.zero		1
	.zero		1


	//----- nvinfo : EIATTR_EXIT_INSTR_OFFSETS
	.align		4
        /*004c*/ 	.byte	0x04, 0x1c
        /*004e*/ 	.short	(.L_62 - .L_61)


	//   ....[0]....
.L_61:
        /*0050*/ 	.word	0x000002f0


	//   ....[1]....
        /*0054*/ 	.word	0x00000370


	//----- nvinfo : EIATTR_CRS_STACK_SIZE
	.align		4
.L_62:
        /*0058*/ 	.byte	0x04, 0x1e
        /*005a*/ 	.short	(.L_64 - .L_63)
.L_63:
        /*005c*/ 	.word	0x00000000


	//----- nvinfo : EIATTR_CBANK_PARAM_SIZE
	.align		4
.L_64:
        /*0060*/ 	.byte	0x03, 0x19
        /*0062*/ 	.short	0x0014


	//----- nvinfo : EIATTR_PARAM_CBANK
	.align		4
        /*0064*/ 	.byte	0x04, 0x0a
        /*0066*/ 	.short	(.L_66 - .L_65)
	.align		4
.L_65:
        /*0068*/ 	.word	index@(.nv.constant0._Z4AlgoPfS_i)
        /*006c*/ 	.short	0x0380
        /*006e*/ 	.short	0x0014


	//----- nvinfo : EIATTR_SW_WAR
	.align		4
.L_66:
        /*0070*/ 	.byte	0x04, 0x36
        /*0072*/ 	.short	(.L_68 - .L_67)
.L_67:
        /*0074*/ 	.word	0x00000008
.L_68:


//--------------------- .nv.info._Z20InterleavedReductionPfiS_ii --------------------------
	.section	.nv.info._Z20InterleavedReductionPfiS_ii,"",@"SHT_CUDA_INFO"
	.sectionflags	@""
	.align	4


	//----- nvinfo : EIATTR_CUDA_API_VERSION
	.align		4
        /*0000*/ 	.byte	0x04, 0x37
        /*0002*/ 	.short	(.L_70 - .L_69)
.L_69:
        /*0004*/ 	.word	0x00000082


	//----- nvinfo : EIATTR_KPARAM_INFO
	.align		4
.L_70:
        /*0008*/ 	.byte	0x04, 0x17
        /*000a*/ 	.short	(.L_72 - .L_71)
.L_71:
        /*000c*/ 	.word	0x00000000
        /*0010*/ 	.short	0x0004
        /*0012*/ 	.short	0x001c
        /*0014*/ 	.byte	0x00, 0xf0, 0x11, 0x00


	//----- nvinfo : EIATTR_KPARAM_INFO
	.align		4
.L_72:
        /*0018*/ 	.byte	0x04, 0x17
        /*001a*/ 	.short	(.L_74 - .L_73)
.L_73:
        /*001c*/ 	.word	0x00000000
        /*0020*/ 	.short	0x0003
        /*0022*/ 	.short	0x0018
        /*0024*/ 	.byte	0x00, 0xf0, 0x11, 0x00


	//----- nvinfo : EIATTR_KPARAM_INFO
	.align		4
.L_74:
        /*0028*/ 	.byte	0x04, 0x17
        /*002a*/ 	.short	(.L_76 - .L_75)
.L_75:
        /*002c*/ 	.word	0x00000000
        /*0030*/ 	.short	0x0002
        /*0032*/ 	.short	0x0010
        /*0034*/ 	.byte	0x00, 0xf5, 0x21, 0x00


	//----- nvinfo : EIATTR_KPARAM_INFO
	.align		4
.L_76:
        /*0038*/ 	.byte	0x04, 0x17
        /*003a*/ 	.short	(.L_78 - .L_77)
.L_77:
        /*003c*/ 	.word	0x00000000
        /*0040*/ 	.short	0x0001
        /*0042*/ 	.short	0x0008
        /*0044*/ 	.byte	0x00, 0xf0, 0x11, 0x00


	//----- nvinfo : EIATTR_KPARAM_INFO
	.align		4
.L_78:
        /*0048*/ 	.byte	0x04, 0x17
        /*004a*/ 	.short	(.L_80 - .L_79)
.L_79:
        /*004c*/ 	.word	0x00000000
        /*0050*/ 	.short	0x0000
        /*0052*/ 	.short	0x0000
        /*0054*/ 	.byte	0x00, 0xf5, 0x21, 0x00


	//----- nvinfo : EIATTR_SPARSE_MMA_MASK
	.align		4
.L_80:
        /*0058*/ 	.byte	0x03, 0x50
        /*005a*/ 	.short	0x0000


	//----- nvinfo : EIATTR_MAXREG_COUNT
	.align		4
        /*005c*/ 	.byte	0x03, 0x1b
        /*005e*/ 	.short	0x00ff


	//----- nvinfo : EIATTR_NUM_BARRIERS
	.align		4
        /*0060*/ 	.byte	0x02, 0x4c
        /*0062*/ 	.byte	0x01
	.zero		1


	//----- nvinfo : EIATTR_MERCURY_ISA_VERSION
	.align		4
        /*0064*/ 	.byte	0x03, 0x5f
        /*0066*/ 	.short	0x0101


	//----- nvinfo : EIATTR_VRC_CTA_INIT_COUNT
	.align		4
        /*0068*/ 	.byte	0x02, 0x4a
	.zero		1
	.zero		1


	//----- nvinfo : EIATTR_EXIT_INSTR_OFFSETS
	.align		4
        /*006c*/ 	.byte	0x04, 0x1c
        /*006e*/ 	.short	(.L_82 - .L_81)


	//   ....[0]....
.L_81:
        /*0070*/ 	.word	0x000001e0


	//   ....[1]....
        /*0074*/ 	.word	0x00000270


	//----- nvinfo : EIATTR_CBANK_PARAM_SIZE
	.align		4
.L_82:
        /*0078*/ 	.byte	0x03, 0x19
        /*007a*/ 	.short	0x0020


	//----- nvinfo : EIATTR_PARAM_CBANK
	.align		4
        /*007c*/ 	.byte	0x04, 0x0a
        /*007e*/ 	.short	(.L_84 - .L_83)
	.align		4
.L_83:
        /*0080*/ 	.word	index@(.nv.constant0._Z20InterleavedReductionPfiS_ii)
        /*0084*/ 	.short	0x0380
        /*0086*/ 	.short	0x0020


	//----- nvinfo : EIATTR_SW_WAR
	.align		4
.L_84:
        /*0088*/ 	.byte	0x04, 0x36
        /*008a*/ 	.short	(.L_86 - .L_85)
.L_85:
        /*008c*/ 	.word	0x00000008
.L_86:


//--------------------- .nv.info._Z17NeiboredReductionPfiS_ii --------------------------
	.section	.nv.info._Z17NeiboredReductionPfiS_ii,"",@"SHT_CUDA_INFO"
	.sectionflags	@""
	.align	4


	//----- nvinfo : EIATTR_CUDA_API_VERSION
	.align		4
        /*0000*/ 	.byte	0x04, 0x37
        /*0002*/ 	.short	(.L_88 - .L_87)
.L_87:
        /*0004*/ 	.word	0x00000082


	//----- nvinfo : EIATTR_KPARAM_INFO
	.align		4
.L_88:
        /*0008*/ 	.byte	0x04, 0x17
        /*000a*/ 	.short	(.L_90 - .L_89)
.L_89:
        /*000c*/ 	.word	0x00000000
        /*0010*/ 	.short	0x0004
        /*0012*/ 	.short	0x001c
        /*0014*/ 	.byte	0x00, 0xf0, 0x11, 0x00


	//----- nvinfo : EIATTR_KPARAM_INFO
	.align		4
.L_90:
        /*0018*/ 	.byte	0x04, 0x17
        /*001a*/ 	.short	(.L_92 - .L_91)
.L_91:
        /*001c*/ 	.word	0x00000000
        /*0020*/ 	.short	0x0003
        /*0022*/ 	.short	0x0018
        /*0024*/ 	.byte	0x00, 0xf0, 0x11, 0x00


	//----- nvinfo : EIATTR_KPARAM_INFO
	.align		4
.L_92:
        /*0028*/ 	.byte	0x04, 0x17
        /*002a*/ 	.short	(.L_94 - .L_93)
.L_93:
        /*002c*/ 	.word	0x00000000
        /*0030*/ 	.short	0x0002
        /*0032*/ 	.short	0x0010
        /*0034*/ 	.byte	0x00, 0xf5, 0x21, 0x00


	//----- nvinfo : EIATTR_KPARAM_INFO
	.align		4
.L_94:
        /*0038*/ 	.byte	0x04, 0x17
        /*003a*/ 	.short	(.L_96 - .L_95)
.L_95:
        /*003c*/ 	.word	0x00000000
        /*0040*/ 	.short	0x0001
        /*0042*/ 	.short	0x0008
        /*0044*/ 	.byte	0x00, 0xf0, 0x11, 0x00


	//----- nvinfo : EIATTR_KPARAM_INFO
	.align		4
.L_96:
        /*0048*/ 	.byte	0x04, 0x17
        /*004a*/ 	.short	(.L_98 - .L_97)
.L_97:
        /*004c*/ 	.word	0x00000000
        /*0050*/ 	.short	0x0000
        /*0052*/ 	.short	0x0000
        /*0054*/ 	.byte	0x00, 0xf5, 0x21, 0x00


	//----- nvinfo : EIATTR_SPARSE_MMA_MASK
	.align		4
.L_98:
        /*0058*/ 	.byte	0x03, 0x50
        /*005a*/ 	.short	0x0000


	//----- nvinfo : EIATTR_MAXREG_COUNT
	.align		4
        /*005c*/ 	.byte	0x03, 0x1b
        /*005e*/ 	.short	0x00ff


	//----- nvinfo : EIATTR_NUM_BARRIERS
	.align		4
        /*0060*/ 	.byte	0x02, 0x4c
        /*0062*/ 	.byte	0x01
	.zero		1


	//----- nvinfo : EIATTR_MERCURY_ISA_VERSION
	.align		4
        /*0064*/ 	.byte	0x03, 0x5f
        /*0066*/ 	.short	0x0101


	//----- nvinfo : EIATTR_VRC_CTA_INIT_COUNT
	.align		4
        /*0068*/ 	.byte	0x02, 0x4a
	.zero		1
	.zero		1


	//----- nvinfo : EIATTR_EXIT_INSTR_OFFSETS
	.align		4
        /*006c*/ 	.byte	0x04, 0x1c
        /*006e*/ 	.short	(.L_100 - .L_99)


	//   ....[0]....
.L_99:
        /*0070*/ 	.word	0x000001e0


	//   ....[1]....
        /*0074*/ 	.word	0x00000260


	//----- nvinfo : EIATTR_CBANK_PARAM_SIZE
	.align		4
.L_100:
        /*0078*/ 	.byte	0x03, 0x19
        /*007a*/ 	.short	0x0020


	//----- nvinfo : EIATTR_PARAM_CBANK
	.align		4
        /*007c*/ 	.byte	0x04, 0x0a
        /*007e*/ 	.short	(.L_102 - .L_101)
	.align		4
.L_101:
        /*0080*/ 	.word	index@(.nv.constant0._Z17NeiboredReductionPfiS_ii)
        /*0084*/ 	.short	0x0380
        /*0086*/ 	.short	0x0020


	//----- nvinfo : EIATTR_SW_WAR
	.align		4
.L_102:
        /*0088*/ 	.byte	0x04, 0x36
        /*008a*/ 	.short	(.L_104 - .L_103)
.L_103:
        /*008c*/ 	.word	0x00000008
.L_104:


//--------------------- .nv.callgraph             --------------------------
	.section	.nv.callgraph,"",@"SHT_CUDA_CALLGRAPH"
	.align	4
	.sectionentsize	8
	.align		4
        /*0000*/ 	.word	0x00000000
	.align		4
        /*0004*/ 	.word	0xffffffff
	.align		4
        /*0008*/ 	.word	0x00000000
	.align		4
        /*000c*/ 	.word	0xfffffffe
	.align		4
        /*0010*/ 	.word	0x00000000
	.align		4
        /*0014*/ 	.word	0xfffffffd
	.align		4
        /*0018*/ 	.word	0x00000000
	.align		4
        /*001c*/ 	.word	0xfffffffc


//--------------------- .nv.constant4             --------------------------
	.section	.nv.constant4,"a",@progbits
	.align	8
	.align		8
.nv.constant4:
        /*0000*/ 	.dword	precalc_xorwow_matrix
	.align		8
        /*0008*/ 	.dword	precalc_xorwow_offset_matrix
	.align		8
        /*0010*/ 	.dword	mrg32k3aM1
	.align		8
        /*0018*/ 	.dword	mrg32k3aM2
	.align		8
        /*0020*/ 	.dword	mrg32k3aM1SubSeq
	.align		8
        /*0028*/ 	.dword	mrg32k3aM2SubSeq
	.align		8
        /*0030*/ 	.dword	mrg32k3aM1Seq
	.align		8
        /*0038*/ 	.dword	mrg32k3aM2Seq


//--------------------- .nv.constant3             --------------------------
	.section	.nv.constant3,"a",@progbits
	.align	8
.nv.constant3:
	.type		__cr_lgamma_table,@object
	.size		__cr_lgamma_table,(.L_8 - __cr_lgamma_table)
__cr_lgamma_table:
        /*0000*/ 	.byte	0x00, 0x00, 0x00, 0x00, 0x00, 0x00, 0x00, 0x00, 0x00, 0x00, 0x00, 0x00, 0x00, 0x00, 0x00, 0x00
        /*0010*/ 	.byte	0xef, 0x39, 0xfa, 0xfe, 0x42, 0x2e, 0xe6, 0x3f, 0x02, 0x20, 0x2a, 0xfa, 0x0b, 0xab, 0xfc, 0x3f
        /*0020*/ 	.byte	0xf9, 0x2c, 0x92, 0x7c, 0xa7, 0x6c, 0x09, 0x40, 0xc9, 0x79, 0x44, 0x3c, 0x64, 0x26, 0x13, 0x40
        /*0030*/ 	.byte	0xca, 0x01, 0xcf, 0x3a, 0x27, 0x51, 0x1a, 0x40, 0x30, 0xcc, 0x2d, 0xf3, 0xe1, 0x0c, 0x21, 0x40
        /*0040*/ 	.byte	0x0d, 0xb7, 0xfc, 0x82, 0x8e, 0x35, 0x25, 0x40
.L_8:


//--------------------- .text._Z13generateSeriePfiiff --------------------------
	.section	.text._Z13generateSeriePfiiff,"ax",@progbits
	.align	128
        .global         _Z13generateSeriePfiiff
        .type           _Z13generateSeriePfiiff,@function
        .size           _Z13generateSeriePfiiff,(.L_x_19 - _Z13generateSeriePfiiff)
        .other          _Z13generateSeriePfiiff,@"STO_CUDA_ENTRY STV_DEFAULT"
_Z13generateSeriePfiiff:
.text._Z13generateSeriePfiiff:
[----:B------:R-:W-:Y:S01]  /*0000*/  LDC R1, c[0x0][0x37c] ;  /* 0x0000df00ff017b82 */ /* 0x000fe20000000800 */
[----:B------:R-:W0:Y:S07]  /*0010*/  S2R R0, SR_TID.X ;  /* 0x0000000000007919 */ /* 0x000e2e0000002100 */
[----:B------:R-:W0:Y:S01]  /*0020*/  S2UR UR4, SR_CTAID.X ;  /* 0x00000000000479c3 */ /* 0x000e220000002500 */
[----:B------:R-:W1:Y:S07]  /*0030*/  LDCU.64 UR6, c[0x0][0x358] ;  /* 0x00006b00ff0677ac */ /* 0x000e6e0008000a00 */
[----:B------:R-:W0:Y:S08]  /*0040*/  LDC R9, c[0x0][0x360] ;  /* 0x0000d800ff097b82 */ /* 0x000e300000000800 */
[----:B------:R-:W2:Y:S08]  /*0050*/  LDC R6, c[0x0][0x388] ;  /* 0x0000e200ff067b82 */ /* 0x000eb00000000800 */
[----:B------:R-:W3:Y:S08]  /*0060*/  LDC.64 R2, c[0x0][0x380] ;  /* 0x0000e000ff027b82 */ /* 0x000ef00000000a00 */
[----:B------:R-:W1:Y:S01]  /*0070*/  LDC R15, c[0x0][0x390] ;  /* 0x0000e400ff0f7b82 */ /* 0x000e620000000800 */
[----:B0-----:R-:W-:-:S04]  /*0080*/  IMAD R9, R9, UR4, R0 ;  /* 0x0000000409097c24 */ /* 0x001fc8000f8e0200 */
[----:B--2---:R-:W-:-:S04]  /*0090*/  IMAD R7, R9, R6, RZ ;  /* 0x0000000609077224 */ /* 0x004fc800078e02ff */
[----:B---3--:R-:W-:-:S05]  /*00a0*/  IMAD.WIDE R4, R7, 0x4, R2 ;  /* 0x0000000407047825 */ /* 0x008fca00078e0202 */
[----:B-1----:R0:W-:Y:S02]  /*00b0*/  STG.E desc[UR6][R4.64], R15 ;  /* 0x0000000f04007986 */ /* 0x0021e4000c101906 */
[----:B0-----:R-:W-:Y:S02]  /*00c0*/  CS2R R4, SR_CLOCKLO ;  /* 0x0000000000047805 */ /* 0x001fe40000015000 */
[----:B------:R-:W-:-:S04]  /*00d0*/  ISETP.GE.AND P0, PT, R6, 0x2, PT ;  /* 0x000000020600780c */ /* 0x000fc80003f06270 */
[----:B------:R-:W-:-:S04]  /*00e0*/  IADD3 R0, P1, PT, R9, R4, RZ ;  /* 0x0000000409007210 */ /* 0x000fc80007f3e0ff */
[----:B------:R-:W-:-:S05]  /*00f0*/  LEA.HI.X.SX32 R5, R9, R5, 0x1, P1 ;  /* 0x0000000509057211 */ /* 0x000fca00008f0eff */
[----:B------:R-:W-:Y:S05]  /*0100*/  @!P0 EXIT ;  /* 0x000000000000894d */ /* 0x000fea0003800000 */
[----:B------:R-:W-:Y:S01]  /*0110*/  IMAD.IADD R4, R7, 0x1, R6 ;  /* 0x0000000107047824 */ /* 0x000fe200078e0206 */
[----:B------:R-:W-:Y:S01]  /*0120*/  LOP3.LUT R11, RZ, R7, RZ, 0x33, !PT ;  /* 0x00000007ff0b7212 */ /* 0x000fe200078e33ff */
[----:B------:R-:W-:Y:S01]  /*0130*/  BSSY.RECONVERGENT B0, `(.L_x_0) ;  /* 0x0000036000007945 */ /* 0x000fe20003800200 */
[----:B------:R-:W-:Y:S01]  /*0140*/  LOP3.LUT R5, R5, 0xf7dcefdd, RZ, 0x3c, !PT ;  /* 0xf7dcefdd05057812 */ /* 0x000fe200078e3cff */
[----:B------:R-:W-:Y:S01]  /*0150*/  IMAD.MOV.U32 R17, RZ, RZ, R7 ;  /* 0x000000ffff117224 */ /* 0x000fe200078e0007 */
[----:B------:R-:W-:Y:S02]  /*0160*/  VIADDMNMX R10, R7, 0x2, R4, !PT ;  /* 0x00000002070a7846 */ /* 0x000fe40007800104 */
[----:B------:R-:W-:Y:S01]  /*0170*/  LOP3.LUT R0, R0, 0xaad26b49, RZ, 0x3c, !PT ;  /* 0xaad26b4900007812 */ /* 0x000fe200078e3cff */
[----:B------:R-:W-:Y:S01]  /*0180*/  IMAD R9, R5, -0x658354e5, RZ ;  /* 0x9a7cab1b05097824 */ /* 0x000fe200078e02ff */
[----:B------:R-:W-:Y:S01]  /*0190*/  IADD3 R11, PT, PT, R10, R11, RZ ;  /* 0x0000000b0a0b7210 */ /* 0x000fe20007ffe0ff */
[----:B------:R-:W-:-:S02]  /*01a0*/  VIADD R5, R7, 0x1 ;  /* 0x0000000107057836 */ /* 0x000fc40000000000 */
[----:B------:R-:W-:Y:S01]  /*01b0*/  IMAD R12, R0, 0x4182bed5, RZ ;  /* 0x4182bed5000c7824 */ /* 0x000fe200078e02ff */
[----:B------:R-:W-:Y:S01]  /*01c0*/  LOP3.LUT P0, R16, R11, 0x3, RZ, 0xc0, !PT ;  /* 0x000000030b107812 */ /* 0x000fe2000780c0ff */
[C---:B------:R-:W-:Y:S01]  /*01d0*/  VIADD R8, R9.reuse, 0x1f123bb5 ;  /* 0x1f123bb509087836 */ /* 0x040fe20000000000 */
[----:B------:R-:W-:Y:S01]  /*01e0*/  LOP3.LUT R6, R9, 0x5491333, RZ, 0x3c, !PT ;  /* 0x0549133309067812 */ /* 0x000fe200078e3cff */
[C---:B------:R-:W-:Y:S01]  /*01f0*/  VIADD R0, R12.reuse, 0x583f19 ;  /* 0x00583f190c007836 */ /* 0x040fe20000000000 */
[C---:B------:R-:W-:Y:S02]  /*0200*/  IADD3 R14, PT, PT, R12.reuse, R9, RZ ;  /* 0x000000090c0e7210 */ /* 0x040fe40007ffe0ff */
[C---:B------:R-:W-:Y:S01]  /*0210*/  LOP3.LUT R9, R12.reuse, 0x159a55e5, RZ, 0x3c, !PT ;  /* 0x159a55e50c097812 */ /* 0x040fe200078e3cff */
[----:B------:R-:W-:Y:S01]  /*0220*/  VIADD R12, R12, 0x75bcd15 ;  /* 0x075bcd150c0c7836 */ /* 0x000fe20000000000 */
[----:B------:R-:W-:-:S05]  /*0230*/  IADD3 R13, PT, PT, R14, 0x64f0c9, RZ ;  /* 0x0064f0c90e0d7810 */ /* 0x000fca0007ffe0ff */
[----:B------:R-:W-:Y:S05]  /*0240*/  @!P0 BRA `(.L_x_1) ;  /* 0x0000000000908947 */ /* 0x000fea0003800000 */
[----:B------:R-:W0:Y:S01]  /*0250*/  LDC R11, c[0x0][0x394] ;  /* 0x0000e500ff0b7b82 */ /* 0x000e220000000800 */
[----:B------:R-:W-:Y:S01]  /*0260*/  BSSY.RECONVERGENT B1, `(.L_x_2) ;  /* 0x000001f000017945 */ /* 0x000fe20003800200 */
[----:B------:R-:W-:Y:S01]  /*0270*/  VIADD R14, R14, 0x6a788e ;  /* 0x006a788e0e0e7836 */ /* 0x000fe20000000000 */
[----:B------:R-:W-:Y:S01]  /*0280*/  MOV R17, R12 ;  /* 0x0000000c00117202 */ /* 0x000fe20000000f00 */
[----:B------:R-:W-:-:S07]  /*0290*/  IMAD.MOV R16, RZ, RZ, -R16 ;  /* 0x000000ffff107224 */ /* 0x000fce00078e0a10 */
.L_x_3:
[----:B-1----:R-:W-:Y:S01]  /*02a0*/  SHF.R.U32.HI R12, RZ, 0x2, R17 ;  /* 0x00000002ff0c7819 */ /* 0x002fe20000011611 */
[----:B------:R-:W-:Y:S02]  /*02b0*/  IMAD.SHL.U32 R13, R0, 0x10, RZ ;  /* 0x00000010000d7824 */ /* 0x000fe400078e00ff */
[----:B------:R-:W-:Y:S01]  /*02c0*/  VIADD R16, R16, 0x1 ;  /* 0x0000000110107836 */ /* 0x000fe20000000000 */
[----:B------:R-:W-:Y:S01]  /*02d0*/  LOP3.LUT R12, R12, R17, RZ, 0x3c, !PT ;  /* 0x000000110c0c7212 */ /* 0x000fe200078e3cff */
[----:B------:R-:W-:-:S03]  /*02e0*/  IMAD.MOV.U32 R20, RZ, RZ, R5 ;  /* 0x000000ffff147224 */ /* 0x000fc600078e0005 */
[----:B------:R-:W-:Y:S01]  /*02f0*/  ISETP.NE.AND P0, PT, R16, RZ, PT ;  /* 0x000000ff1000720c */ /* 0x000fe20003f05270 */
[----:B------:R-:W-:-:S05]  /*0300*/  IMAD.SHL.U32 R17, R12, 0x2, RZ ;  /* 0x000000020c117824 */ /* 0x000fca00078e00ff */
[----:B------:R-:W-:Y:S02]  /*0310*/  LOP3.LUT R13, R0, R13, R17, 0x96, !PT ;  /* 0x0000000d000d7212 */ /* 0x000fe400078e9611 */
[----:B------:R-:W-:Y:S02]  /*0320*/  MOV R17, R9 ;  /* 0x0000000900117202 */ /* 0x000fe40000000f00 */
[----:B------:R-:W-:Y:S01]  /*0330*/  LOP3.LUT R19, R13, R12, RZ, 0x3c, !PT ;  /* 0x0000000c0d137212 */ /* 0x000fe200078e3cff */
[----:B------:R-:W-:Y:S01]  /*0340*/  IMAD.MOV.U32 R13, RZ, RZ, 0x2f800000 ;  /* 0x2f800000ff0d7424 */ /* 0x000fe200078e00ff */
[----:B------:R-:W-:Y:S01]  /*0350*/  MOV R9, R8 ;  /* 0x0000000800097202 */ /* 0x000fe20000000f00 */
[----:B------:R-:W-:Y:S01]  /*0360*/  IMAD.MOV.U32 R8, RZ, RZ, R6 ;  /* 0x000000ffff087224 */ /* 0x000fe200078e0006 */
[----:B------:R-:W-:Y:S02]  /*0370*/  IADD3 R12, PT, PT, R19, R14, RZ ;  /* 0x0000000e130c7210 */ /* 0x000fe40007ffe0ff */
[----:B------:R-:W-:Y:S01]  /*0380*/  MOV R6, R0 ;  /* 0x0000000000067202 */ /* 0x000fe20000000f00 */
[----:B------:R-:W-:Y:S01]  /*0390*/  IMAD.MOV.U32 R0, RZ, RZ, R19 ;  /* 0x000000ffff007224 */ /* 0x000fe200078e0013 */
[----:B------:R-:W-:-:S05]  /*03a0*/  I2FP.F32.U32 R12, R12 ;  /* 0x0000000c000c7245 */ /* 0x000fca0000201000 */
[----:B------:R-:W-:-:S04]  /*03b0*/  FFMA R12, R12, R13, 1.1641532182693481445e-10 ;  /* 0x2f0000000c0c7423 */ /* 0x000fc8000000000d */
[----:B------:R-:W-:-:S04]  /*03c0*/  FADD R12, R12, R12 ;  /* 0x0000000c0c0c7221 */ /* 0x000fc80000000000 */
[----:B0-----:R-:W-:Y:S01]  /*03d0*/  FFMA R18, R12, R11, -R11 ;  /* 0x0000000b0c127223 */ /* 0x001fe2000000080b */
[----:B------:R-:W-:-:S04]  /*03e0*/  IMAD.WIDE R12, R5, 0x4, R2 ;  /* 0x00000004050c7825 */ /* 0x000fc800078e0202 */
[----:B------:R-:W-:Y:S01]  /*03f0*/  FFMA R15, R18, R15, R15 ;  /* 0x0000000f120f7223 */ /* 0x000fe2000000000f */
[----:B------:R-:W-:Y:S02]  /*0400*/  IMAD.MOV.U32 R18, RZ, RZ, R14 ;  /* 0x000000ffff127224 */ /* 0x000fe400078e000e */
[----:B------:R-:W-:Y:S02]  /*0410*/  VIADD R5, R5, 0x1 ;  /* 0x0000000105057836 */ /* 0x000fe40000000000 */
[----:B------:R1:W-:Y:S01]  /*0420*/  STG.E desc[UR6][R12.64], R15 ;  /* 0x0000000f0c007986 */ /* 0x0003e2000c101906 */
[----:B------:R-:W-:Y:S01]  /*0430*/  VIADD R14, R14, 0x587c5 ;  /* 0x000587c50e0e7836 */ /* 0x000fe20000000000 */
[----:B------:R-:W-:Y:S06]  /*0440*/  @P0 BRA `(.L_x_3) ;  /* 0xfffffffc00940947 */ /* 0x000fec000383ffff */
[----:B------:R-:W-:Y:S05]  /*0450*/  BSYNC.RECONVERGENT B1 ;  /* 0x0000000000017941 */ /* 0x000fea0003800200 */
.L_x_2:
[----:B-1----:R-:W-:Y:S01]  /*0460*/  MOV R12, R17 ;  /* 0x00000011000c7202 */ /* 0x002fe20000000f00 */
[----:B------:R-:W-:Y:S02]  /*0470*/  IMAD.MOV.U32 R17, RZ, RZ, R20 ;  /* 0x000000ffff117224 */ /* 0x000fe400078e0014 */
[----:B------:R-:W-:-:S07]  /*0480*/  IMAD.MOV.U32 R13, RZ, RZ, R18 ;  /* 0x000000ffff0d7224 */ /* 0x000fce00078e0012 */
.L_x_1:
[----:B------:R-:W-:Y:S05]  /*0490*/  BSYNC.RECONVERGENT B0 ;  /* 0x0000000000007941 */ /* 0x000fea0003800200 */
.L_x_0:
[----:B------:R-:W-:-:S04]  /*04a0*/  IADD3 R10, PT, PT, -R7, -0x2, R10 ;  /* 0xfffffffe070a7810 */ /* 0x000fc80007ffe10a */
[----:B------:R-:W-:-:S13]  /*04b0*/  ISETP.GE.U32.AND P0, PT, R10, 0x3, PT ;  /* 0x000000030a00780c */ /* 0x000fda0003f06070 */
[----:B------:R-:W-:Y:S05]  /*04c0*/  @!P0 EXIT ;  /* 0x000000000000894d */ /* 0x000fea0003800000 */
[----:B------:R-:W-:Y:S01]  /*04d0*/  IMAD.WIDE R10, R17, 0x4, R2 ;  /* 0x00000004110a7825 */ /* 0x000fe200078e0202 */
[----:B------:R-:W0:Y:S01]  /*04e0*/  LDCU.64 UR4, c[0x0][0x380] ;  /* 0x00007000ff0477ac */ /* 0x000e220008000a00 */
[----:B------:R-:W1:Y:S03]  /*04f0*/  LDC R2, c[0x0][0x394] ;  /* 0x0000e500ff027b82 */ /* 0x000e660000000800 */
[----:B------:R2:W5:Y:S01]  /*0500*/  LDG.E R7, desc[UR6][R10.64] ;  /* 0x000000060a077981 */ /* 0x000562000c1e1900 */
[----:B------:R-:W-:Y:S01]  /*0510*/  IADD3 R3, PT, PT, R13, 0x161f14, RZ ;  /* 0x00161f140d037810 */ /* 0x000fe20007ffe0ff */
[----:B0-----:R-:W-:-:S04]  /*0520*/  UIADD3 UR4, UP0, UPT, UR4, 0x8, URZ ;  /* 0x0000000804047890 */ /* 0x001fc8000ff1e0ff */
[----:B--2---:R-:W-:-:S12]  /*0530*/  UIADD3.X UR5, UPT, UPT, URZ, UR5, URZ, UP0, !UPT ;  /* 0x00000005ff057290 */ /* 0x004fd800087fe4ff */
.L_x_4:
[----:B0-----:R-:W-:Y:S01]  /*0540*/  SHF.R.U32.HI R11, RZ, 0x2, R12 ;  /* 0x00000002ff0b7819 */ /* 0x001fe2000001160c */
[----:B------:R-:W-:Y:S01]  /*0550*/  IMAD.SHL.U32 R10, R0, 0x10, RZ ;  /* 0x00000010000a7824 */ /* 0x000fe200078e00ff */
[----:B------:R-:W-:Y:S02]  /*0560*/  SHF.R.U32.HI R15, RZ, 0x2, R6 ;  /* 0x00000002ff0f7819 */ /* 0x000fe40000011606 */
[----:B------:R-:W-:Y:S02]  /*0570*/  LOP3.LUT R11, R11, R12, RZ, 0x3c, !PT ;  /* 0x0000000c0b0b7212 */ /* 0x000fe400078e3cff */
[----:B------:R-:W-:Y:S02]  /*0580*/  SHF.R.U32.HI R12, RZ, 0x2, R9 ;  /* 0x00000002ff0c7819 */ /* 0x000fe40000011609 */
[----:B------:R-:W-:Y:S01]  /*0590*/  LOP3.LUT R15, R15, R6, RZ, 0x3c, !PT ;  /* 0x000000060f0f7212 */ /* 0x000fe200078e3cff */
[----:B------:R-:W-:Y:S01]  /*05a0*/  IMAD.SHL.U32 R13, R11, 0x2, RZ ;  /* 0x000000020b0d7824 */ /* 0x000fe200078e00ff */
[----:B------:R-:W-:-:S04]  /*05b0*/  LOP3.LUT R12, R12, R9, RZ, 0x3c, !PT ;  /* 0x000000090c0c7212 */ /* 0x000fc800078e3cff */
[----:B------:R-:W-:Y:S02]  /*05c0*/  LOP3.LUT R10, R0, R10, R13, 0x96, !PT ;  /* 0x0000000a000a7212 */ /* 0x000fe400078e960d */
[----:B------:R-:W-:Y:S02]  /*05d0*/  SHF.R.U32.HI R13, RZ, 0x2, R8 ;  /* 0x00000002ff0d7819 */ /* 0x000fe40000011608 */
[----:B------:R-:W-:Y:S02]  /*05e0*/  LOP3.LUT R9, R10, R11, RZ, 0x3c, !PT ;  /* 0x0000000b0a097212 */ /* 0x000fe400078e3cff */
[----:B------:R-:W-:Y:S02]  /*05f0*/  SHF.L.U32 R11, R12, 0x1, RZ ;  /* 0x000000010c0b7819 */ /* 0x000fe400000006ff */
[----:B------:R-:W-:Y:S01]  /*0600*/  LOP3.LUT R13, R13, R8, RZ, 0x3c, !PT ;  /* 0x000000080d0d7212 */ /* 0x000fe200078e3cff */
[----:B------:R-:W-:-:S05]  /*0610*/  IMAD.SHL.U32 R10, R9, 0x10, RZ ;  /* 0x00000010090a7824 */ /* 0x000fca00078e00ff */
[----:B------:R-:W-:Y:S01]  /*0620*/  LOP3.LUT R11, R9, R10, R11, 0x96, !PT ;  /* 0x0000000a090b7212 */ /* 0x000fe200078e960b */
[----:B------:R-:W-:-:S03]  /*0630*/  IMAD.SHL.U32 R10, R13, 0x2, RZ ;  /* 0x000000020d0a7824 */ /* 0x000fc600078e00ff */
[----:B------:R-:W-:Y:S01]  /*0640*/  LOP3.LUT R8, R11, R12, RZ, 0x3c, !PT ;  /* 0x0000000c0b087212 */ /* 0x000fe200078e3cff */
[----:B------:R-:W-:-:S03]  /*0650*/  IMAD.SHL.U32 R12, R15, 0x2, RZ ;  /* 0x000000020f0c7824 */ /* 0x000fc600078e00ff */
[----:B------:R-:W-:-:S04]  /*0660*/  SHF.L.U32 R11, R8, 0x4, RZ ;  /* 0x00000004080b7819 */ /* 0x000fc800000006ff */
[----:B------:R-:W-:Y:S02]  /*0670*/  LOP3.LUT R10, R8, R11, R10, 0x96, !PT ;  /* 0x0000000b080a7212 */ /* 0x000fe400078e960a */
[C---:B------:R-:W-:Y:S02]  /*0680*/  IADD3 R11, PT, PT, R3.reuse, -0x10974f, R9 ;  /* 0xffef68b1030b7810 */ /* 0x040fe40007ffe009 */
[----:B------:R-:W-:Y:S01]  /*0690*/  LOP3.LUT R6, R10, R13, RZ, 0x3c, !PT ;  /* 0x0000000d0a067212 */ /* 0x000fe200078e3cff */
[----:B------:R-:W-:Y:S01]  /*06a0*/  IMAD.MOV.U32 R10, RZ, RZ, 0x2f800000 ;  /* 0x2f800000ff0a7424 */ /* 0x000fe200078e00ff */
[----:B------:R-:W-:Y:S02]  /*06b0*/  I2FP.F32.U32 R11, R11 ;  /* 0x0000000b000b7245 */ /* 0x000fe40000201000 */
[C---:B------:R-:W-:Y:S02]  /*06c0*/  SHF.L.U32 R17, R6.reuse, 0x4, RZ ;  /* 0x0000000406117819 */ /* 0x040fe400000006ff */
[----:B------:R-:W-:Y:S01]  /*06d0*/  IADD3 R13, PT, PT, R3, -0xb0f8a, R8 ;  /* 0xfff4f076030d7810 */ /* 0x000fe20007ffe008 */
[----:B------:R-:W-:Y:S01]  /*06e0*/  FFMA R11, R11, R10, 1.1641532182693481445e-10 ;  /* 0x2f0000000b0b7423 */ /* 0x000fe2000000000a */
[----:B------:R-:W-:Y:S01]  /*06f0*/  LOP3.LUT R14, R6, R17, R12, 0x96, !PT ;  /* 0x00000011060e7212 */ /* 0x000fe200078e960c */
[----:B------:R-:W-:Y:S01]  /*0700*/  IMAD.MOV.U32 R12, RZ, RZ, R0 ;  /* 0x000000ffff0c7224 */ /* 0x000fe200078e0000 */
[----:B------:R-:W-:Y:S01]  /*0710*/  I2FP.F32.U32 R13, R13 ;  /* 0x0000000d000d7245 */ /* 0x000fe20000201000 */
[----:B------:R-:W-:Y:S01]  /*0720*/  FADD R11, R11, R11 ;  /* 0x0000000b0b0b7221 */ /* 0x000fe20000000000 */
[----:B------:R-:W-:-:S02]  /*0730*/  LOP3.LUT R0, R14, R15, RZ, 0x3c, !PT ;  /* 0x0000000f0e007212 */ /* 0x000fc400078e3cff */
[----:B------:R-:W-:Y:S01]  /*0740*/  IADD3 R14, PT, PT, R3, -0x587c5, R6 ;  /* 0xfffa783b030e7810 */ /* 0x000fe20007ffe006 */
[----:B------:R-:W-:Y:S01]  /*0750*/  FFMA R13, R13, R10, 1.1641532182693481445e-10 ;  /* 0x2f0000000d0d7423 */ /* 0x000fe2000000000a */
[----:B------:R-:W-:Y:S02]  /*0760*/  IADD3 R16, PT, PT, R0, R3, RZ ;  /* 0x0000000300107210 */ /* 0x000fe40007ffe0ff */
[----:B------:R-:W-:Y:S01]  /*0770*/  I2FP.F32.U32 R15, R14 ;  /* 0x0000000e000f7245 */ /* 0x000fe20000201000 */
[--C-:B-1----:R-:W-:Y:S01]  /*0780*/  FFMA R14, R11, R2, -R2.reuse ;  /* 0x000000020b0e7223 */ /* 0x102fe20000000802 */
[----:B------:R-:W-:Y:S01]  /*0790*/  FADD R11, R13, R13 ;  /* 0x0000000d0d0b7221 */ /* 0x000fe20000000000 */
[----:B------:R-:W-:Y:S02]  /*07a0*/  I2FP.F32.U32 R17, R16 ;  /* 0x0000001000117245 */ /* 0x000fe40000201000 */
[----:B------:R-:W-:Y:S01]  /*07b0*/  FFMA R15, R15, R10, 1.1641532182693481445e-10 ;  /* 0x2f0000000f0f7423 */ /* 0x000fe2000000000a */
[----:B-----5:R-:W-:Y:S01]  /*07c0*/  FFMA R13, R14, R7, R7 ;  /* 0x000000070e0d7223 */ /* 0x020fe20000000007 */
[----:B------:R-:W-:Y:S01]  /*07d0*/  FFMA R14, R11, R2, -R2 ;  /* 0x000000020b0e7223 */ /* 0x000fe20000000802 */
[----:B------:R-:W-:Y:S01]  /*07e0*/  FFMA R17, R17, R10, 1.1641532182693481445e-10 ;  /* 0x2f00000011117423 */ /* 0x000fe2000000000a */
[----:B------:R-:W-:Y:S01]  /*07f0*/  FADD R7, R15, R15 ;  /* 0x0000000f0f077221 */ /* 0x000fe20000000000 */
[----:B------:R-:W-:Y:S01]  /*0800*/  MOV R11, UR5 ;  /* 0x00000005000b7c02 */ /* 0x000fe20008000f00 */
[----:B------:R-:W-:Y:S01]  /*0810*/  FFMA R15, R13, R14, R13 ;  /* 0x0000000e0d0f7223 */ /* 0x000fe2000000000d */
[----:B------:R-:W-:-:S02]  /*0820*/  IMAD.U32 R10, RZ, RZ, UR4 ;  /* 0x00000004ff0a7e24 */ /* 0x000fc4000f8e00ff */
[----:B------:R-:W-:Y:S01]  /*0830*/  FFMA R14, R7, R2, -R2 ;  /* 0x00000002070e7223 */ /* 0x000fe20000000802 */
[----:B------:R-:W-:Y:S01]  /*0840*/  FADD R7, R17, R17 ;  /* 0x0000001111077221 */ /* 0x000fe20000000000 */
[----:B------:R-:W-:Y:S01]  /*0850*/  IADD3 R3, PT, PT, R3, 0x161f14, RZ ;  /* 0x00161f1403037810 */ /* 0x000fe20007ffe0ff */
[----:B------:R-:W-:-:S04]  /*0860*/  IMAD.WIDE R10, R5, 0x4, R10 ;  /* 0x00000004050a7825 */ /* 0x000fc800078e020a */
[----:B------:R-:W-:Y:S01]  /*0870*/  FFMA R17, R15, R14, R15 ;  /* 0x0000000e0f117223 */ /* 0x000fe2000000000f */
[----:B------:R-:W-:Y:S01]  /*0880*/  FFMA R14, R7, R2, -R2 ;  /* 0x00000002070e7223 */ /* 0x000fe20000000802 */
[----:B------:R-:W-:Y:S01]  /*0890*/  VIADD R5, R5, 0x4 ;  /* 0x0000000405057836 */ /* 0x000fe20000000000 */
[----:B------:R0:W-:Y:S02]  /*08a0*/  STG.E desc[UR6][R10.64+-0x8], R13 ;  /* 0xfffff80d0a007986 */ /* 0x0001e4000c101906 */
[----:B------:R-:W-:Y:S02]  /*08b0*/  FFMA R7, R17, R14, R17 ;  /* 0x0000000e11077223 */ /* 0x000fe40000000011 */
[----:B------:R0:W-:Y:S01]  /*08c0*/  STG.E desc[UR6][R10.64+-0x4], R15 ;  /* 0xfffffc0f0a007986 */ /* 0x0001e2000c101906 */
[----:B------:R-:W-:-:S03]  /*08d0*/  ISETP.GE.AND P0, PT, R5, R4, PT ;  /* 0x000000040500720c */ /* 0x000fc60003f06270 */
[----:B------:R0:W-:Y:S04]  /*08e0*/  STG.E desc[UR6][R10.64], R17 ;  /* 0x000000110a007986 */ /* 0x0001e8000c101906 */
[----:B------:R0:W-:Y:S06]  /*08f0*/  STG.E desc[UR6][R10.64+0x4], R7 ;  /* 0x000004070a007986 */ /* 0x0001ec000c101906 */
[----:B------:R-:W-:Y:S05]  /*0900*/  @!P0 BRA `(.L_x_4) ;  /* 0xfffffffc000c8947 */ /* 0x000fea000383ffff */
[----:B------:R-:W-:Y:S05]  /*0910*/  EXIT ;  /* 0x000000000000794d */ /* 0x000fea0003800000 */
.L_x_5:
[----:B------:R-:W-:-:S00]  /*0920*/  BRA `(.L_x_5) ;  /* 0xfffffffc00fc7947 */ /* 0x000fc0000383ffff */
[----:B------:R-:W-:-:S00]  /*0930*/  NOP ;  /* 0x0000000000007918 */ /* 0x000fc00000000000 */
        /* <DEDUP_REMOVED lines=12> */
.L_x_19:


//--------------------- .text._Z4AlgoPfS_i        --------------------------
	.section	.text._Z4AlgoPfS_i,"ax",@progbits
	.align	128
        .global         _Z4AlgoPfS_i
        .type           _Z4AlgoPfS_i,@function
        .size           _Z4AlgoPfS_i,(.L_x_20 - _Z4AlgoPfS_i)
        .other          _Z4AlgoPfS_i,@"STO_CUDA_ENTRY STV_DEFAULT"
_Z4AlgoPfS_i:
.text._Z4AlgoPfS_i:
[----:B------:R-:W-:Y:S01]  /*0000*/  LDC R1, c[0x0][0x37c] ;  /* 0x0000df00ff017b82 */ /* 0x000fe20000000800 */
[----:B------:R-:W0:Y:S07]  /*0010*/  S2R R6, SR_TID.X ;  /* 0x0000000000067919 */ /* 0x000e2e0000002100 */
[----:B------:R-:W1:Y:S01]  /*0020*/  S2UR UR5, SR_CgaCtaId ;  /* 0x00000000000579c3 */ /* 0x000e620000008800 */
[----:B------:R-:W-:Y:S01]  /*0030*/  UMOV UR4, 0x400 ;  /* 0x0000040000047882 */ /* 0x000fe20000000000 */
[----:B------:R-:W2:Y:S01]  /*0040*/  LDCU.64 UR6, c[0x0][0x358] ;  /* 0x00006b00ff0677ac */ /* 0x000ea20008000a00 */
[----:B------:R-:W3:Y:S01]  /*0050*/  S2R R9, SR_CTAID.X ;  /* 0x0000000000097919 */ /* 0x000ee20000002500 */
[----:B-1----:R-:W-:Y:S01]  /*0060*/  ULEA UR4, UR5, UR4, 0x18 ;  /* 0x0000000405047291 */ /* 0x002fe2000f8ec0ff */
[----:B------:R-:W1:Y:S05]  /*0070*/  LDCU UR5, c[0x0][0x390] ;  /* 0x00007200ff0577ac */ /* 0x000e6a0008000800 */
[----:B0-----:R-:W-:-:S05]  /*0080*/  LEA R0, R6, UR4, 0x2 ;  /* 0x0000000406007c11 */ /* 0x001fca000f8e10ff */
[----:B------:R0:W-:Y:S01]  /*0090*/  STS [R0], RZ ;  /* 0x000000ff00007388 */ /* 0x0001e20000000800 */
[----:B-1----:R-:W-:-:S09]  /*00a0*/  UISETP.GE.AND UP0, UPT, UR5, 0x1, UPT ;  /* 0x000000010500788c */ /* 0x002fd2000bf06270 */
[----:B0-23--:R-:W-:Y:S05]  /*00b0*/  BRA.U !UP0, `(.L_x_6) ;  /* 0x0000000108487547 */ /* 0x00dfea000b800000 */
[----:B------:R-:W0:Y:S01]  /*00c0*/  LDC.64 R4, c[0x0][0x380] ;  /* 0x0000e000ff047b82 */ /* 0x000e220000000a00 */
[----:B------:R-:W-:Y:S01]  /*00d0*/  IMAD.MOV.U32 R7, RZ, RZ, RZ ;  /* 0x000000ffff077224 */ /* 0x000fe200078e00ff */
[----:B------:R-:W1:Y:S01]  /*00e0*/  LDCU UR5, c[0x0][0x360] ;  /* 0x00006c00ff0577ac */ /* 0x000e620008000800 */
[----:B------:R-:W2:Y:S01]  /*00f0*/  LDCU UR8, c[0x0][0x390] ;  /* 0x00007200ff0877ac */ /* 0x000ea20008000800 */
[----:B------:R-:W-:-:S05]  /*0100*/  UMOV UR4, URZ ;  /* 0x000000ff00047c82 */ /* 0x000fca0008000000 */
.L_x_9:
[----:B------:R-:W-:Y:S01]  /*0110*/  IADD3 R2, PT, PT, R6, UR4, RZ ;  /* 0x0000000406027c10 */ /* 0x000fe2000fffe0ff */
[----:B-1----:R-:W-:Y:S01]  /*0120*/  UIADD3 UR4, UPT, UPT, UR5, UR4, URZ ;  /* 0x0000000405047290 */ /* 0x002fe2000fffe0ff */
[----:B------:R-:W-:Y:S02]  /*0130*/  BSSY.RECONVERGENT B0, `(.L_x_7) ;  /* 0x0000009000007945 */ /* 0x000fe40003800200 */
[----:B--2---:R-:W-:Y:S01]  /*0140*/  ISETP.GE.U32.AND P0, PT, R2, UR8, PT ;  /* 0x0000000802007c0c */ /* 0x004fe2000bf06070 */
[----:B------:R-:W-:-:S12]  /*0150*/  UISETP.GE.AND UP0, UPT, UR4, UR8, UPT ;  /* 0x000000080400728c */ /* 0x000fd8000bf06270 */
[----:B------:R-:W-:Y:S05]  /*0160*/  @P0 BRA `(.L_x_8) ;  /* 0x0000000000140947 */ /* 0x000fea0003800000 */
[----:B------:R-:W-:-:S04]  /*0170*/  IMAD R3, R9, UR8, R2 ;  /* 0x0000000809037c24 */ /* 0x000fc8000f8e0202 */
[----:B0-----:R-:W-:-:S06]  /*0180*/  IMAD.WIDE R2, R3, 0x4, R4 ;  /* 0x0000000403027825 */ /* 0x001fcc00078e0204 */
[----:B------:R-:W2:Y:S02]  /*0190*/  LDG.E R2, desc[UR6][R2.64] ;  /* 0x0000000602027981 */ /* 0x000ea4000c1e1900 */
[----:B--2---:R-:W-:-:S05]  /*01a0*/  FADD R7, R7, R2 ;  /* 0x0000000207077221 */ /* 0x004fca0000000000 */
[----:B------:R1:W-:Y:S02]  /*01b0*/  STS [R0], R7 ;  /* 0x0000000700007388 */ /* 0x0003e40000000800 */
.L_x_8:
[----:B------:R-:W-:Y:S05]  /*01c0*/  BSYNC.RECONVERGENT B0 ;  /* 0x0000000000007941 */ /* 0x000fea0003800200 */
.L_x_7:
[----:B------:R-:W-:Y:S05]  /*01d0*/  BRA.U !UP0, `(.L_x_9) ;  /* 0xfffffffd08cc7547 */ /* 0x000fea000b83ffff */
.L_x_6:
[----:B------:R-:W2:Y:S01]  /*01e0*/  LDCU UR4, c[0x0][0x360] ;  /* 0x00006c00ff0477ac */ /* 0x000ea20008000800 */
[----:B------:R-:W-:Y:S01]  /*01f0*/  BAR.SYNC.DEFER_BLOCKING 0x0 ;  /* 0x0000000000007b1d */ /* 0x000fe20000010000 */
[----:B------:R-:W-:Y:S01]  /*0200*/  ISETP.NE.AND P0, PT, R6, RZ, PT ;  /* 0x000000ff0600720c */ /* 0x000fe20003f05270 */
[----:B--2---:R-:W-:-:S09]  /*0210*/  UISETP.GE.U32.AND UP0, UPT, UR4, 0x2, UPT ;  /* 0x000000020400788c */ /* 0x004fd2000bf06070 */
[----:B------:R-:W-:Y:S05]  /*0220*/  BRA.U !UP0, `(.L_x_10) ;  /* 0x0000000108307547 */ /* 0x000fea000b800000 */
[----:B------:R-:W-:-:S07]  /*0230*/  IMAD.U32 R2, RZ, RZ, UR4 ;  /* 0x00000004ff027e24 */ /* 0x000fce000f8e00ff */
.L_x_11:
[----:B-1----:R-:W-:-:S04]  /*0240*/  SHF.R.U32.HI R7, RZ, 0x1, R2 ;  /* 0x00000001ff077819 */ /* 0x002fc80000011602 */
[----:B------:R-:W-:-:S13]  /*0250*/  ISETP.GE.U32.AND P1, PT, R6, R7, PT ;  /* 0x000000070600720c */ /* 0x000fda0003f26070 */
[----:B------:R-:W-:Y:S01]  /*0260*/  @!P1 LEA R3, R7, R0, 0x2 ;  /* 0x0000000007039211 */ /* 0x000fe200078e10ff */
[----:B0-----:R-:W-:Y:S05]  /*0270*/  @!P1 LDS R4, [R0] ;  /* 0x0000000000049984 */ /* 0x001fea0000000800 */
[----:B------:R-:W0:Y:S02]  /*0280*/  @!P1 LDS R3, [R3] ;  /* 0x0000000003039984 */ /* 0x000e240000000800 */
[----:B0-----:R-:W-:-:S05]  /*0290*/  @!P1 FADD R5, R3, R4 ;  /* 0x0000000403059221 */ /* 0x001fca0000000000 */
[----:B------:R2:W-:Y:S01]  /*02a0*/  @!P1 STS [R0], R5 ;  /* 0x0000000500009388 */ /* 0x0005e20000000800 */
[----:B------:R-:W-:Y:S01]  /*02b0*/  BAR.SYNC.DEFER_BLOCKING 0x0 ;  /* 0x0000000000007b1d */ /* 0x000fe20000010000 */
[----:B------:R-:W-:Y:S01]  /*02c0*/  ISETP.GT.U32.AND P1, PT, R2, 0x3, PT ;  /* 0x000000030200780c */ /* 0x000fe20003f24070 */
[----:B------:R-:W-:-:S12]  /*02d0*/  IMAD.MOV.U32 R2, RZ, RZ, R7 ;  /* 0x000000ffff027224 */ /* 0x000fd800078e0007 */
[----:B--2---:R-:W-:Y:S05]  /*02e0*/  @P1 BRA `(.L_x_11) ;  /* 0xfffffffc00d41947 */ /* 0x004fea000383ffff */
.L_x_10:
[----:B------:R-:W-:Y:S05]  /*02f0*/  @P0 EXIT ;  /* 0x000000000000094d */ /* 0x000fea0003800000 */
[----:B------:R-:W2:Y:S01]  /*0300*/  S2UR UR5, SR_CgaCtaId ;  /* 0x00000000000579c3 */ /* 0x000ea20000008800 */
[----:B------:R-:W-:-:S07]  /*0310*/  UMOV UR4, 0x400 ;  /* 0x0000040000047882 */ /* 0x000fce0000000000 */
[----:B------:R-:W3:Y:S01]  /*0320*/  LDC.64 R2, c[0x0][0x388] ;  /* 0x0000e200ff027b82 */ /* 0x000ee20000000a00 */
[----:B--2---:R-:W-:Y:S01]  /*0330*/  ULEA UR4, UR5, UR4, 0x18 ;  /* 0x0000000405047291 */ /* 0x004fe2000f8ec0ff */
[----:B---3--:R-:W-:-:S08]  /*0340*/  IMAD.WIDE.U32 R2, R9, 0x4, R2 ;  /* 0x0000000409027825 */ /* 0x008fd000078e0002 */
[----:B0-----:R-:W0:Y:S04]  /*0350*/  LDS R5, [UR4] ;  /* 0x00000004ff057984 */ /* 0x001e280008000800 */
[----:B0-----:R-:W-:Y:S01]  /*0360*/  STG.E desc[UR6][R2.64], R5 ;  /* 0x0000000502007986 */ /* 0x001fe2000c101906 */
[----:B------:R-:W-:Y:S05]  /*0370*/  EXIT ;  /* 0x000000000000794d */ /* 0x000fea0003800000 */
.L_x_12:
        /* <DEDUP_REMOVED lines=16> */
.L_x_20:


//--------------------- .text._Z20InterleavedReductionPfiS_ii --------------------------
	.section	.text._Z20InterleavedReductionPfiS_ii,"ax",@progbits
	.align	128
        .global         _Z20InterleavedReductionPfiS_ii
        .type           _Z20InterleavedReductionPfiS_ii,@function
        .size           _Z20InterleavedReductionPfiS_ii,(.L_x_21 - _Z20InterleavedReductionPfiS_ii)
        .other          _Z20InterleavedReductionPfiS_ii,@"STO_CUDA_ENTRY STV_DEFAULT"
_Z20InterleavedReductionPfiS_ii:
.text._Z20InterleavedReductionPfiS_ii:
[----:B------:R-:W-:Y:S01]  /*0000*/  LDC R1, c[0x0][0x37c] ;  /* 0x0000df00ff017b82 */ /* 0x000fe20000000800 */
[----:B------:R-:W0:Y:S07]  /*0010*/  S2R R7, SR_TID.X ;  /* 0x0000000000077919 */ /* 0x000e2e0000002100 */
[----:B------:R-:W1:Y:S01]  /*0020*/  LDC.64 R2, c[0x0][0x380] ;  /* 0x0000e000ff027b82 */ /* 0x000e620000000a00 */
[----:B------:R-:W0:Y:S01]  /*0030*/  LDCU UR4, c[0x0][0x398] ;  /* 0x00007300ff0477ac */ /* 0x000e220008000800 */
[----:B------:R-:W2:Y:S06]  /*0040*/  LDCU.64 UR6, c[0x0][0x358] ;  /* 0x00006b00ff0677ac */ /* 0x000eac0008000a00 */
[----:B------:R-:W3:Y:S01]  /*0050*/  S2UR UR5, SR_CgaCtaId ;  /* 0x00000000000579c3 */ /* 0x000ee20000008800 */
[----:B------:R-:W4:Y:S01]  /*0060*/  LDCU UR8, c[0x0][0x388] ;  /* 0x00007100ff0877ac */ /* 0x000f220008000800 */
[----:B0-----:R-:W-:-:S04]  /*0070*/  VIADD R5, R7, UR4 ;  /* 0x0000000407057c36 */ /* 0x001fc80008000000 */
[----:B-1----:R-:W-:-:S06]  /*0080*/  IMAD.WIDE.U32 R2, R5, 0x4, R2 ;  /* 0x0000000405027825 */ /* 0x002fcc00078e0002 */
[----:B--2---:R-:W2:Y:S01]  /*0090*/  LDG.E R2, desc[UR6][R2.64] ;  /* 0x0000000602027981 */ /* 0x004ea2000c1e1900 */
[----:B------:R-:W-:Y:S01]  /*00a0*/  UMOV UR4, 0x400 ;  /* 0x0000040000047882 */ /* 0x000fe20000000000 */
[----:B----4-:R-:W-:Y:S01]  /*00b0*/  UISETP.GE.AND UP0, UPT, UR8, 0x1, UPT ;  /* 0x000000010800788c */ /* 0x010fe2000bf06270 */
[----:B------:R-:W-:Y:S01]  /*00c0*/  ISETP.NE.AND P0, PT, R7, RZ, PT ;  /* 0x000000ff0700720c */ /* 0x000fe20003f05270 */
[----:B---3--:R-:W-:-:S06]  /*00d0*/  ULEA UR4, UR5, UR4, 0x18 ;  /* 0x0000000405047291 */ /* 0x008fcc000f8ec0ff */
[----:B------:R-:W-:-:S05]  /*00e0*/  LEA R5, R7, UR4, 0x2 ;  /* 0x0000000407057c11 */ /* 0x000fca000f8e10ff */
[----:B--2---:R0:W-:Y:S01]  /*00f0*/  STS [R5], R2 ;  /* 0x0000000205007388 */ /* 0x0041e20000000800 */
[----:B------:R-:W-:Y:S06]  /*0100*/  BAR.SYNC.DEFER_BLOCKING 0x0 ;  /* 0x0000000000007b1d */ /* 0x000fec0000010000 */
[----:B------:R-:W-:Y:S05]  /*0110*/  BRA.U !UP0, `(.L_x_13) ;  /* 0x0000000108307547 */ /* 0x000fea000b800000 */
[----:B------:R-:W1:Y:S02]  /*0120*/  LDCU UR4, c[0x0][0x388] ;  /* 0x00007100ff0477ac */ /* 0x000e640008000800 */
[----:B-1----:R-:W-:-:S07]  /*0130*/  MOV R0, UR4 ;  /* 0x0000000400007c02 */ /* 0x002fce0008000f00 */
.L_x_14:
[----:B------:R-:W-:-:S13]  /*0140*/  ISETP.GE.U32.AND P1, PT, R7, R0, PT ;  /* 0x000000000700720c */ /* 0x000fda0003f26070 */
[----:B0-----:R-:W-:Y:S01]  /*0150*/  @!P1 IMAD R2, R0, 0x4, R5 ;  /* 0x0000000400029824 */ /* 0x001fe200078e0205 */
[----:B------:R-:W-:Y:S05]  /*0160*/  @!P1 LDS R3, [R5] ;  /* 0x0000000005039984 */ /* 0x000fea0000000800 */
[----:B------:R-:W0:Y:S02]  /*0170*/  @!P1 LDS R2, [R2] ;  /* 0x0000000002029984 */ /* 0x000e240000000800 */
[----:B0-----:R-:W-:-:S05]  /*0180*/  @!P1 FADD R4, R2, R3 ;  /* 0x0000000302049221 */ /* 0x001fca0000000000 */
[----:B------:R1:W-:Y:S01]  /*0190*/  @!P1 STS [R5], R4 ;  /* 0x0000000405009388 */ /* 0x0003e20000000800 */
[----:B------:R-:W-:Y:S01]  /*01a0*/  BAR.SYNC.DEFER_BLOCKING 0x0 ;  /* 0x0000000000007b1d */ /* 0x000fe20000010000 */
[----:B------:R-:W-:Y:S02]  /*01b0*/  ISETP.GT.U32.AND P1, PT, R0, 0x1, PT ;  /* 0x000000010000780c */ /* 0x000fe40003f24070 */
[----:B------:R-:W-:-:S11]  /*01c0*/  SHF.R.U32.HI R0, RZ, 0x1, R0 ;  /* 0x00000001ff007819 */ /* 0x000fd60000011600 */
[----:B-1----:R-:W-:Y:S05]  /*01d0*/  @P1 BRA `(.L_x_14) ;  /* 0xfffffffc00d81947 */ /* 0x002fea000383ffff */
.L_x_13:
[----:B------:R-:W-:Y:S05]  /*01e0*/  @P0 EXIT ;  /* 0x000000000000094d */ /* 0x000fea0003800000 */
[----:B------:R-:W1:Y:S01]  /*01f0*/  S2UR UR5, SR_CgaCtaId ;  /* 0x00000000000579c3 */ /* 0x000e620000008800 */
[----:B------:R-:W-:-:S07]  /*0200*/  UMOV UR4, 0x400 ;  /* 0x0000040000047882 */ /* 0x000fce0000000000 */
[----:B------:R-:W2:Y:S08]  /*0210*/  LDC R7, c[0x0][0x39c] ;  /* 0x0000e700ff077b82 */ /* 0x000eb00000000800 */
[----:B0-----:R-:W2:Y:S01]  /*0220*/  LDC.64 R2, c[0x0][0x390] ;  /* 0x0000e400ff027b82 */ /* 0x001ea20000000a00 */
[----:B-1----:R-:W-:-:S09]  /*0230*/  ULEA UR4, UR5, UR4, 0x18 ;  /* 0x0000000405047291 */ /* 0x002fd2000f8ec0ff */
[----:B------:R-:W0:Y:S01]  /*0240*/  LDS R5, [UR4] ;  /* 0x00000004ff057984 */ /* 0x000e220008000800 */
[----:B--2---:R-:W-:-:S05]  /*0250*/  IMAD.WIDE R2, R7, 0x4, R2 ;  /* 0x0000000407027825 */ /* 0x004fca00078e0202 */
[----:B0-----:R-:W-:Y:S01]  /*0260*/  STG.E desc[UR6][R2.64], R5 ;  /* 0x0000000502007986 */ /* 0x001fe2000c101906 */
[----:B------:R-:W-:Y:S05]  /*0270*/  EXIT ;  /* 0x000000000000794d */ /* 0x000fea0003800000 */
.L_x_15:
        /* <DEDUP_REMOVED lines=16> */
.L_x_21:


//--------------------- .text._Z17NeiboredReductionPfiS_ii --------------------------
	.section	.text._Z17NeiboredReductionPfiS_ii,"ax",@progbits
	.align	128
        .global         _Z17NeiboredReductionPfiS_ii
        .type           _Z17NeiboredReductionPfiS_ii,@function
        .size           _Z17NeiboredReductionPfiS_ii,(.L_x_22 - _Z17NeiboredReductionPfiS_ii)
        .other          _Z17NeiboredReductionPfiS_ii,@"STO_CUDA_ENTRY STV_DEFAULT"
_Z17NeiboredReductionPfiS_ii:
.text._Z17NeiboredReductionPfiS_ii:
[----:B------:R-:W-:Y:S01]  /*0000*/  LDC R1, c[0x0][0x37c] ;  /* 0x0000df00ff017b82 */ /* 0x000fe20000000800 */
[----:B------:R-:W0:Y:S01]  /*0010*/  S2R R0, SR_TID.X ;  /* 0x0000000000007919 */ /* 0x000e220000002100 */
[----:B------:R-:W1:Y:S01]  /*0020*/  LDCU UR4, c[0x0][0x388] ;  /* 0x00007100ff0477ac */ /* 0x000e620008000800 */
[----:B------:R-:W2:Y:S01]  /*0030*/  LDCU.64 UR8, c[0x0][0x358] ;  /* 0x00006b00ff0877ac */ /* 0x000ea20008000a00 */
[----:B-1----:R-:W-:Y:S01]  /*0040*/  UISETP.GE.AND UP0, UPT, UR4, 0x2, UPT ;  /* 0x000000020400788c */ /* 0x002fe2000bf06270 */
[----:B0-----:R-:W-:-:S08]  /*0050*/  ISETP.NE.AND P1, PT, R0, RZ, PT ;  /* 0x000000ff0000720c */ /* 0x001fd00003f25270 */
[----:B--2---:R-:W-:Y:S05]  /*0060*/  BRA.U !UP0, `(.L_x_16) ;  /* 0x00000001085c7547 */ /* 0x004fea000b800000 */
[----:B------:R-:W0:Y:S01]  /*0070*/  S2R R7, SR_TID.X ;  /* 0x0000000000077919 */ /* 0x000e220000002100 */
[----:B------:R-:W1:Y:S01]  /*0080*/  LDC.64 R2, c[0x0][0x380] ;  /* 0x0000e000ff027b82 */ /* 0x000e620000000a00 */
[----:B------:R-:W0:Y:S01]  /*0090*/  LDCU UR5, c[0x0][0x398] ;  /* 0x00007300ff0577ac */ /* 0x000e220008000800 */
[----:B------:R-:W2:Y:S01]  /*00a0*/  LDCU UR4, c[0x0][0x388] ;  /* 0x00007100ff0477ac */ /* 0x000ea20008000800 */
[----:B0-----:R-:W-:Y:S01]  /*00b0*/  IADD3 R7, PT, PT, R7, UR5, RZ ;  /* 0x0000000507077c10 */ /* 0x001fe2000fffe0ff */
[----:B------:R-:W-:-:S04]  /*00c0*/  UMOV UR5, 0x1 ;  /* 0x0000000100057882 */ /* 0x000fc80000000000 */
[----:B-12---:R-:W-:-:S07]  /*00d0*/  IMAD.WIDE.U32 R2, R7, 0x4, R2 ;  /* 0x0000000407027825 */ /* 0x006fce00078e0002 */
.L_x_17:
[----:B------:R-:W-:-:S04]  /*00e0*/  USHF.L.U32 UR6, UR5, 0x1, URZ ;  /* 0x0000000105067899 */ /* 0x000fc800080006ff */
[----:B------:R-:W-:-:S06]  /*00f0*/  UIADD3 UR7, UPT, UPT, UR6, -0x1, URZ ;  /* 0xffffffff06077890 */ /* 0x000fcc000fffe0ff */
[----:B------:R-:W-:-:S13]  /*0100*/  LOP3.LUT P0, RZ, R7, UR7, RZ, 0xc0, !PT ;  /* 0x0000000707ff7c12 */ /* 0x000fda000f80c0ff */
[----:B0-----:R-:W0:Y:S01]  /*0110*/  @!P0 LDC.64 R4, c[0x0][0x380] ;  /* 0x0000e000ff048b82 */ /* 0x001e220000000a00 */
[----:B------:R-:W-:-:S05]  /*0120*/  @!P0 IADD3 R9, PT, PT, R7, UR5, RZ ;  /* 0x0000000507098c10 */ /* 0x000fca000fffe0ff */
[----:B0-----:R-:W-:Y:S02]  /*0130*/  @!P0 IMAD.WIDE.U32 R4, R9, 0x4, R4 ;  /* 0x0000000409048825 */ /* 0x001fe400078e0004 */
[----:B------:R-:W2:Y:S04]  /*0140*/  @!P0 LDG.E R9, desc[UR8][R2.64] ;  /* 0x0000000802098981 */ /* 0x000ea8000c1e1900 */
[----:B------:R-:W2:Y:S01]  /*0150*/  @!P0 LDG.E R4, desc[UR8][R4.64] ;  /* 0x0000000804048981 */ /* 0x000ea2000c1e1900 */
[----:B------:R-:W-:Y:S02]  /*0160*/  UISETP.GT.U32.AND UP0, UPT, UR4, 0x3, UPT ;  /* 0x000000030400788c */ /* 0x000fe4000bf04070 */
[----:B------:R-:W-:-:S07]  /*0170*/  USHF.R.U32.HI UR5, URZ, 0x1, UR4 ;  /* 0x00000001ff057899 */ /* 0x000fce0008011604 */
[----:B------:R-:W-:Y:S01]  /*0180*/  UMOV UR4, UR5 ;  /* 0x0000000500047c82 */ /* 0x000fe20008000000 */
[----:B------:R-:W-:Y:S01]  /*0190*/  UMOV UR5, UR6 ;  /* 0x0000000600057c82 */ /* 0x000fe20008000000 */
[----:B--2---:R-:W-:-:S05]  /*01a0*/  @!P0 FADD R9, R4, R9 ;  /* 0x0000000904098221 */ /* 0x004fca0000000000 */
[----:B------:R0:W-:Y:S01]  /*01b0*/  @!P0 STG.E desc[UR8][R2.64], R9 ;  /* 0x0000000902008986 */ /* 0x0001e2000c101908 */
[----:B------:R-:W-:Y:S06]  /*01c0*/  BAR.SYNC.DEFER_BLOCKING 0x0 ;  /* 0x0000000000007b1d */ /* 0x000fec0000010000 */
[----:B------:R-:W-:Y:S05]  /*01d0*/  BRA.U UP0, `(.L_x_17) ;  /* 0xfffffffd00c07547 */ /* 0x000fea000b83ffff */
.L_x_16:
[----:B------:R-:W-:Y:S05]  /*01e0*/  @P1 EXIT ;  /* 0x000000000000194d */ /* 0x000fea0003800000 */
[----:B0-----:R-:W0:Y:S08]  /*01f0*/  LDC.64 R2, c[0x0][0x380] ;  /* 0x0000e000ff027b82 */ /* 0x001e300000000a00 */
[----:B------:R-:W0:Y:S08]  /*0200*/  LDC.64 R6, c[0x0][0x398] ;  /* 0x0000e600ff067b82 */ /* 0x000e300000000a00 */
[----:B------:R-:W1:Y:S01]  /*0210*/  LDC.64 R4, c[0x0][0x390] ;  /* 0x0000e400ff047b82 */ /* 0x000e620000000a00 */
[----:B0-----:R-:W-:-:S06]  /*0220*/  IMAD.WIDE R2, R6, 0x4, R2 ;  /* 0x0000000406027825 */ /* 0x001fcc00078e0202 */
[----:B------:R-:W2:Y:S01]  /*0230*/  LDG.E R3, desc[UR8][R2.64] ;  /* 0x0000000802037981 */ /* 0x000ea2000c1e1900 */
[----:B-1----:R-:W-:-:S05]  /*0240*/  IMAD.WIDE R4, R7, 0x4, R4 ;  /* 0x0000000407047825 */ /* 0x002fca00078e0204 */
[----:B--2---:R-:W-:Y:S01]  /*0250*/  STG.E desc[UR8][R4.64], R3 ;  /* 0x0000000304007986 */ /* 0x004fe2000c101908 */
[----:B------:R-:W-:Y:S05]  /*0260*/  EXIT ;  /* 0x000000000000794d */ /* 0x000fea0003800000 */
.L_x_18:
        /* <DEDUP_REMOVED lines=9> */
.L_x_22:


//--------------------- .nv.global.init           --------------------------
	.section	.nv.global.init,"aw",@progbits
	.align	4
.nv.global.init:
	.type		mrg32k3aM1SubSeq,@object
	.size		mrg32k3aM1SubSeq,(mrg32k3aM2SubSeq - mrg32k3aM1SubSeq)
mrg32k3aM1SubSeq:
        /*0000*/ 	.byte	0x0b, 0xcc, 0xee, 0x04, 0x73, 0x29, 0x8b, 0x6f, 0xf6, 0x53, 0x03, 0xf6, 0x23, 0xf6, 0xea, 0xda
        /* <DEDUP_REMOVED lines=125> */
	.type		mrg32k3aM2SubSeq,@object
	.size		mrg32k3aM2SubSeq,(mrg32k3aM1 - mrg32k3aM2SubSeq)
mrg32k3aM2SubSeq:
        /* <DEDUP_REMOVED lines=126> */
	.type		mrg32k3aM1,@object
	.size		mrg32k3aM1,(mrg32k3aM1Seq - mrg32k3aM1)
mrg32k3aM1:
        /* <DEDUP_REMOVED lines=144> */
	.type		mrg32k3aM1Seq,@object
	.size		mrg32k3aM1Seq,(mrg32k3aM2 - mrg32k3aM1Seq)
mrg32k3aM1Seq:
        /* <DEDUP_REMOVED lines=144> */
	.type		mrg32k3aM2,@object
	.size		mrg32k3aM2,(mrg32k3aM2Seq - mrg32k3aM2)
mrg32k3aM2:
        /* <DEDUP_REMOVED lines=144> */
	.type		mrg32k3aM2Seq,@object
	.size		mrg32k3aM2Seq,(precalc_xorwow_matrix - mrg32k3aM2Seq)
mrg32k3aM2Seq:
        /* <DEDUP_REMOVED lines=144> */
	.type		precalc_xorwow_matrix,@object
	.size		precalc_xorwow_matrix,(precalc_xorwow_offset_matrix - precalc_xorwow_matrix)
precalc_xorwow_matrix:
        /* <DEDUP_REMOVED lines=6400> */
	.type		precalc_xorwow_offset_matrix,@object
	.size		precalc_xorwow_offset_matrix,(.L_1 - precalc_xorwow_offset_matrix)
precalc_xorwow_offset_matrix:
        /* <DEDUP_REMOVED lines=6400> */
.L_1:


//--------------------- .nv.shared._Z13generateSeriePfiiff --------------------------
	.section	.nv.shared._Z13generateSeriePfiiff,"aw",@nobits
	.sectionflags	@""
	.align	16
	.zero		1024


//--------------------- .nv.shared.reserved.0     --------------------------
	.section	.nv.shared.reserved.0,"aw",@nobits
	.weak		__nv_reservedSMEM_offset_0_alias
	.size		__nv_reservedSMEM_offset_0_alias, 0, 64
	.other		__nv_reservedSMEM_offset_0_alias,@"STO_CUDA_RESERVED_SHARED STV_DEFAULT"
__nv_reservedSMEM_offset_0_alias:
	.zero		0
	.zero		64


//--------------------- .nv.shared._Z4AlgoPfS_i   --------------------------
	.section	.nv.shared._Z4AlgoPfS_i,"aw",@nobits
	.sectionflags	@""
	.align	16
	.zero		1024


//--------------------- .nv.shared._Z20InterleavedReductionPfiS_ii --------------------------
	.section	.nv.shared._Z20InterleavedReductionPfiS_ii,"aw",@nobits
	.sectionflags	@""
	.align	16
	.zero		1024


//--------------------- .nv.shared._Z17NeiboredReductionPfiS_ii --------------------------
	.section	.nv.shared._Z17NeiboredReductionPfiS_ii,"aw",@nobits
	.sectionflags	@""
	.align	16
	.zero		1024


//--------------------- .nv.constant0._Z13generateSeriePfiiff --------------------------
	.section	.nv.constant0._Z13generateSeriePfiiff,"a",@progbits
	.sectionflags	@""
	.align	4
.nv.constant0._Z13generateSeriePfiiff:
	.zero		920


//--------------------- .nv.constant0._Z4AlgoPfS_i --------------------------
	.section	.nv.constant0._Z4AlgoPfS_i,"a",@progbits
	.sectionflags	@""
	.align	4
.nv.constant0._Z4AlgoPfS_i:
	.zero		916


//--------------------- .nv.constant0._Z20InterleavedReductionPfiS_ii --------------------------
	.section	.nv.constant0._Z20InterleavedReductionPfiS_ii,"a",@progbits
	.sectionflags	@""
	.align	4
.nv.constant0._Z20InterleavedReductionPfiS_ii:
	.zero		928


//--------------------- .nv.constant0._Z17NeiboredReductionPfiS_ii --------------------------
	.section	.nv.constant0._Z17NeiboredReductionPfiS_ii,"a",@progbits
	.sectionflags	@""
	.align	4
.nv.constant0._Z17NeiboredReductionPfiS_ii:
	.zero		928


//--------------------- SYMBOLS --------------------------

	.type		.nv.reservedSmem.offset0,@object
	.size		.nv.reservedSmem.offset0,0x4
	.type		.nv.reservedSmem.cap,@object
	.size		.nv.reservedSmem.cap,0x4
